	.target	sm_100a

	.elftype	@"ET_EXEC"


//--------------------- .note.nv.tkinfo           --------------------------
	.section	.note.nv.tkinfo,"",@"SHT_NOTE"
	.sectionflags	@"SHF_NOTE_NV_TKINFO"
	.tkinfo
        /*0018*/ 	.word	0x00000002
        /*0030*/ 	.string	""
        /*0030*/ 	.string	"ptxas"
        /*0030*/ 	.string	"Cuda compilation tools, release 13.0, V13.0.88"
        /*0030*/ 	.string	"Build cuda_13.0.r13.0/compiler.36424714_0"
        /*0030*/ 	.string	"-arch sm_100a -m 64 "



//--------------------- .note.nv.cuinfo           --------------------------
	.section	.note.nv.cuinfo,"",@"SHT_NOTE"
	.sectionflags	@"SHF_NOTE_NV_CUINFO"
        /*0018*/ 	.short	0x0002
        /*001a*/ 	.short	0x0064
        /*001c*/ 	.short	0x0082
	.zero		2


//--------------------- .nv.info                  --------------------------
	.section	.nv.info,"",@"SHT_CUDA_INFO"
	.align	4


	//----- nvinfo : EIATTR_REGCOUNT
	.align		4
        /*0000*/ 	.byte	0x04, 0x2f
        /*0002*/ 	.short	(.L_19 - .L_18)
	.align		4
.L_18:
        /*0004*/ 	.word	index@(_ZN7cutlass13device_kernelINS_4gemm6kernel13GemmUniversalIN4cute5tupleIJiiiiEEENS1_10collective13CollectiveMmaINS1_35MainloopSm100TmaUmmaWarpSpecializedILi6ELi2ELi4ENS5_IJNS4_1CILi1EEESB_SB_EEEEENS5_IJNSA_ILi128EEESE_NSA_ILi32EEEEEENS_10tfloat32_tENS5_IJlSB_lEEESH_SI_NS4_8TiledMMAINS4_8MMA_AtomIJNS4_17SM100_MMA_TF32_SSISH_SH_fLi128ELi128ELNS4_4UMMA5MajorE0ELSN_0ELNSM_7ScaleInE0ELSO_0EEEEEENS4_6LayoutISC_NS5_IJNSA_ILi0EEESS_SS_EEEEENS5_IJNS4_10UnderscoreESV_SV_EEEEENS4_13SM90_TMA_LOADENS4_14ComposedLayoutINS4_7SwizzleILi3ELi4ELi3EEENS4_18smem_ptr_flag_bitsILi32EEENSR_INS5_IJNSA_ILi8EEESF_EEENS5_IJSF_SB_EEEEEEEvNS4_8identityESY_S18_vS19_EENS_8epilogue10collective18CollectiveEpilogueINS1B_23Sm100TmaWarpSpecializedILi4ELi2ELi16ELb1ELb0EEEJSG_NS5_IJNSR_ISE_SB_EENSR_INSA_ILi16EEESB_EEEEESH_SI_SH_SI_NS1B_6fusion15FusionCallbacksIS1F_NS1K_17LinearCombinationISH_fSH_fLNS_15FloatRoundStyleE2EEESG_S1J_JEEENS4_5SM1004TMEM4LOAD26SM100_TMEM_LOAD_32dp32b16xESY_NSZ_INS10_ILi2ELi4ELi3EEES13_NSR_INS5_IJS14_S1H_EEENS5_IJS1H_SB_EEEEEEENS4_39AutoVectorizingCopyWithAssumedAlignmentILi128EEENS4_14SM90_TMA_STOREES1Y_S20_S20_EEEvvEEEEvNT_6ParamsE)
        /*0008*/ 	.word	0x00000060


	//----- nvinfo : EIATTR_FRAME_SIZE
	.align		4
.L_19:
        /*000c*/ 	.byte	0x04, 0x11
        /*000e*/ 	.short	(.L_21 - .L_20)
	.align		4
.L_20:
        /*0010*/ 	.word	index@($__internal_2_$__cuda_sm10x_tcgen05_guardrail_trap_unallocated_columns_being_dealloced)
        /*0014*/ 	.word	0x00000000


	//----- nvinfo : EIATTR_FRAME_SIZE
	.align		4
.L_21:
        /*0018*/ 	.byte	0x04, 0x11
        /*001a*/ 	.short	(.L_23 - .L_22)
	.align		4
.L_22:
        /*001c*/ 	.word	index@($__internal_1_$__cuda_sm10x_tcgen05_guardrail_trap_phase_invalid_during_alloc)
        /*0020*/ 	.word	0x00000000


	//----- nvinfo : EIATTR_FRAME_SIZE
	.align		4
.L_23:
        /*0024*/ 	.byte	0x04, 0x11
        /*0026*/ 	.short	(.L_25 - .L_24)
	.align		4
.L_24:
        /*0028*/ 	.word	index@($__internal_0_$__cuda_sm10x_tcgen05_guardrail_trap_col_being_dealloced_not_returned_by_alloc)
        /*002c*/ 	.word	0x00000000


	//----- nvinfo : EIATTR_FRAME_SIZE
	.align		4
.L_25:
        /*0030*/ 	.byte	0x04, 0x11
        /*0032*/ 	.short	(.L_27 - .L_26)
	.align		4
.L_26:
        /*0034*/ 	.word	index@(_ZN7cutlass13device_kernelINS_4gemm6kernel13GemmUniversalIN4cute5tupleIJiiiiEEENS1_10collective13CollectiveMmaINS1_35MainloopSm100TmaUmmaWarpSpecializedILi6ELi2ELi4ENS5_IJNS4_1CILi1EEESB_SB_EEEEENS5_IJNSA_ILi128EEESE_NSA_ILi32EEEEEENS_10tfloat32_tENS5_IJlSB_lEEESH_SI_NS4_8TiledMMAINS4_8MMA_AtomIJNS4_17SM100_MMA_TF32_SSISH_SH_fLi128ELi128ELNS4_4UMMA5MajorE0ELSN_0ELNSM_7ScaleInE0ELSO_0EEEEEENS4_6LayoutISC_NS5_IJNSA_ILi0EEESS_SS_EEEEENS5_IJNS4_10UnderscoreESV_SV_EEEEENS4_13SM90_TMA_LOADENS4_14ComposedLayoutINS4_7SwizzleILi3ELi4ELi3EEENS4_18smem_ptr_flag_bitsILi32EEENSR_INS5_IJNSA_ILi8EEESF_EEENS5_IJSF_SB_EEEEEEEvNS4_8identityESY_S18_vS19_EENS_8epilogue10collective18CollectiveEpilogueINS1B_23Sm100TmaWarpSpecializedILi4ELi2ELi16ELb1ELb0EEEJSG_NS5_IJNSR_ISE_SB_EENSR_INSA_ILi16EEESB_EEEEESH_SI_SH_SI_NS1B_6fusion15FusionCallbacksIS1F_NS1K_17LinearCombinationISH_fSH_fLNS_15FloatRoundStyleE2EEESG_S1J_JEEENS4_5SM1004TMEM4LOAD26SM100_TMEM_LOAD_32dp32b16xESY_NSZ_INS10_ILi2ELi4ELi3EEES13_NSR_INS5_IJS14_S1H_EEENS5_IJS1H_SB_EEEEEEENS4_39AutoVectorizingCopyWithAssumedAlignmentILi128EEENS4_14SM90_TMA_STOREES1Y_S20_S20_EEEvvEEEEvNT_6ParamsE)
        /*0038*/ 	.word	0x00000000


	//----- nvinfo : EIATTR_MIN_STACK_SIZE
	.align		4
.L_27:
        /*003c*/ 	.byte	0x04, 0x12
        /*003e*/ 	.short	(.L_29 - .L_28)
	.align		4
.L_28:
        /*0040*/ 	.word	index@(_ZN7cutlass13device_kernelINS_4gemm6kernel13GemmUniversalIN4cute5tupleIJiiiiEEENS1_10collective13CollectiveMmaINS1_35MainloopSm100TmaUmmaWarpSpecializedILi6ELi2ELi4ENS5_IJNS4_1CILi1EEESB_SB_EEEEENS5_IJNSA_ILi128EEESE_NSA_ILi32EEEEEENS_10tfloat32_tENS5_IJlSB_lEEESH_SI_NS4_8TiledMMAINS4_8MMA_AtomIJNS4_17SM100_MMA_TF32_SSISH_SH_fLi128ELi128ELNS4_4UMMA5MajorE0ELSN_0ELNSM_7ScaleInE0ELSO_0EEEEEENS4_6LayoutISC_NS5_IJNSA_ILi0EEESS_SS_EEEEENS5_IJNS4_10UnderscoreESV_SV_EEEEENS4_13SM90_TMA_LOADENS4_14ComposedLayoutINS4_7SwizzleILi3ELi4ELi3EEENS4_18smem_ptr_flag_bitsILi32EEENSR_INS5_IJNSA_ILi8EEESF_EEENS5_IJSF_SB_EEEEEEEvNS4_8identityESY_S18_vS19_EENS_8epilogue10collective18CollectiveEpilogueINS1B_23Sm100TmaWarpSpecializedILi4ELi2ELi16ELb1ELb0EEEJSG_NS5_IJNSR_ISE_SB_EENSR_INSA_ILi16EEESB_EEEEESH_SI_SH_SI_NS1B_6fusion15FusionCallbacksIS1F_NS1K_17LinearCombinationISH_fSH_fLNS_15FloatRoundStyleE2EEESG_S1J_JEEENS4_5SM1004TMEM4LOAD26SM100_TMEM_LOAD_32dp32b16xESY_NSZ_INS10_ILi2ELi4ELi3EEES13_NSR_INS5_IJS14_S1H_EEENS5_IJS1H_SB_EEEEEEENS4_39AutoVectorizingCopyWithAssumedAlignmentILi128EEENS4_14SM90_TMA_STOREES1Y_S20_S20_EEEvvEEEEvNT_6ParamsE)
        /*0044*/ 	.word	0x00000000
.L_29:


//--------------------- .nv.compat                --------------------------
	.section	.nv.compat,"",@"SHT_CUDA_COMPAT_INFO"
	.align	4
        /*0000*/ 	.byte	0x02, 0x09, 0x01, 0x00, 0x02, 0x02, 0x02, 0x00, 0x02, 0x05, 0x05, 0x00, 0x03, 0x07, 0x01, 0x01
        /*0010*/ 	.byte	0x02, 0x03, 0x01, 0x00, 0x02, 0x06, 0x01, 0x00, 0x04, 0x0b, 0x08, 0x00, 0x09, 0x00, 0x00, 0x00
        /*0020*/ 	.byte	0x00, 0x00, 0x00, 0x00


//--------------------- .nv.info._ZN7cutlass13device_kernelINS_4gemm6kernel13GemmUniversalIN4cute5tupleIJiiiiEEENS1_10collective13CollectiveMmaINS1_35MainloopSm100TmaUmmaWarpSpecializedILi6ELi2ELi4ENS5_IJNS4_1CILi1EEESB_SB_EEEEENS5_IJNSA_ILi128EEESE_NSA_ILi32EEEEEENS_10tfloat32_tENS5_IJlSB_lEEESH_SI_NS4_8TiledMMAINS4_8MMA_AtomIJNS4_17SM100_MMA_TF32_SSISH_SH_fLi128ELi128ELNS4_4UMMA5MajorE0ELSN_0ELNSM_7ScaleInE0ELSO_0EEEEEENS4_6LayoutISC_NS5_IJNSA_ILi0EEESS_SS_EEEEENS5_IJNS4_10UnderscoreESV_SV_EEEEENS4_13SM90_TMA_LOADENS4_14ComposedLayoutINS4_7SwizzleILi3ELi4ELi3EEENS4_18smem_ptr_flag_bitsILi32EEENSR_INS5_IJNSA_ILi8EEESF_EEENS5_IJSF_SB_EEEEEEEvNS4_8identityESY_S18_vS19_EENS_8epilogue10collective18CollectiveEpilogueINS1B_23Sm100TmaWarpSpecializedILi4ELi2ELi16ELb1ELb0EEEJSG_NS5_IJNSR_ISE_SB_EENSR_INSA_ILi16EEESB_EEEEESH_SI_SH_SI_NS1B_6fusion15FusionCallbacksIS1F_NS1K_17LinearCombinationISH_fSH_fLNS_15FloatRoundStyleE2EEESG_S1J_JEEENS4_5SM1004TMEM4LOAD26SM100_TMEM_LOAD_32dp32b16xESY_NSZ_INS10_ILi2ELi4ELi3EEES13_NSR_INS5_IJS14_S1H_EEENS5_IJS1H_SB_EEEEEEENS4_39AutoVectorizingCopyWithAssumedAlignmentILi128EEENS4_14SM90_TMA_STOREES1Y_S20_S20_EEEvvEEEEvNT_6ParamsE --------------------------
	.section	.nv.info._ZN7cutlass13device_kernelINS_4gemm6kernel13GemmUniversalIN4cute5tupleIJiiiiEEENS1_10collective13CollectiveMmaINS1_35MainloopSm100TmaUmmaWarpSpecializedILi6ELi2ELi4ENS5_IJNS4_1CILi1EEESB_SB_EEEEENS5_IJNSA_ILi128EEESE_NSA_ILi32EEEEEENS_10tfloat32_tENS5_IJlSB_lEEESH_SI_NS4_8TiledMMAINS4_8MMA_AtomIJNS4_17SM100_MMA_TF32_SSISH_SH_fLi128ELi128ELNS4_4UMMA5MajorE0ELSN_0ELNSM_7ScaleInE0ELSO_0EEEEEENS4_6LayoutISC_NS5_IJNSA_ILi0EEESS_SS_EEEEENS5_IJNS4_10UnderscoreESV_SV_EEEEENS4_13SM90_TMA_LOADENS4_14ComposedLayoutINS4_7SwizzleILi3ELi4ELi3EEENS4_18smem_ptr_flag_bitsILi32EEENSR_INS5_IJNSA_ILi8EEESF_EEENS5_IJSF_SB_EEEEEEEvNS4_8identityESY_S18_vS19_EENS_8epilogue10collective18CollectiveEpilogueINS1B_23Sm100TmaWarpSpecializedILi4ELi2ELi16ELb1ELb0EEEJSG_NS5_IJNSR_ISE_SB_EENSR_INSA_ILi16EEESB_EEEEESH_SI_SH_SI_NS1B_6fusion15FusionCallbacksIS1F_NS1K_17LinearCombinationISH_fSH_fLNS_15FloatRoundStyleE2EEESG_S1J_JEEENS4_5SM1004TMEM4LOAD26SM100_TMEM_LOAD_32dp32b16xESY_NSZ_INS10_ILi2ELi4ELi3EEES13_NSR_INS5_IJS14_S1H_EEENS5_IJS1H_SB_EEEEEEENS4_39AutoVectorizingCopyWithAssumedAlignmentILi128EEENS4_14SM90_TMA_STOREES1Y_S20_S20_EEEvvEEEEvNT_6ParamsE,"",@"SHT_CUDA_INFO"
	.sectionflags	@""
	.align	4


	//----- nvinfo : EIATTR_CUDA_API_VERSION
	.align		4
        /*0000*/ 	.byte	0x04, 0x37
        /*0002*/ 	.short	(.L_31 - .L_30)
.L_30:
        /*0004*/ 	.word	0x00000082


	//----- nvinfo : EIATTR_KPARAM_INFO
	.align		4
.L_31:
        /*0008*/ 	.byte	0x04, 0x17
        /*000a*/ 	.short	(.L_33 - .L_32)
.L_32:
        /*000c*/ 	.word	0x00000000
        /*0010*/ 	.short	0x0000
        /*0012*/ 	.short	0x0000
        /*0014*/ 	.byte	0x00, 0xf0, 0x01, 0x20


	//----- nvinfo : EIATTR_AT_ENTRY_FRAGMENTS
	.align		4
.L_33:
        /*0018*/ 	.byte	0x04, 0x4f
        /*001a*/ 	.short	(.L_35 - .L_34)


	//   ....[0]....
.L_34:
        /*001c*/ 	.word	0x00000006


	//----- nvinfo : EIATTR_RESERVED_SMEM_USED
	.align		4
.L_35:
        /*0020*/ 	.byte	0x01, 0x41
	.zero		2


	//----- nvinfo : EIATTR_SPARSE_MMA_MASK
	.align		4
        /*0024*/ 	.byte	0x03, 0x50
        /*0026*/ 	.short	0x0000


	//----- nvinfo : EIATTR_TCGEN05_1CTA_USED
	.align		4
        /*0028*/ 	.byte	0x01, 0x51
	.zero		2


	//----- nvinfo : EIATTR_MAXREG_COUNT
	.align		4
        /*002c*/ 	.byte	0x03, 0x1b
        /*002e*/ 	.short	0x00ff


	//----- nvinfo : EIATTR_NUM_BARRIERS
	.align		4
        /*0030*/ 	.byte	0x02, 0x4c
        /*0032*/ 	.byte	0x07
	.zero		1


	//----- nvinfo : EIATTR_EXTERNS
	.align		4
        /*0034*/ 	.byte	0x04, 0x0f
        /*0036*/ 	.short	(.L_37 - .L_36)


	//   ....[0]....
	.align		4
.L_36:
        /*0038*/ 	.word	index@(__assertfail)


	//----- nvinfo : EIATTR_MERCURY_ISA_VERSION
	.align		4
.L_37:
        /*003c*/ 	.byte	0x03, 0x5f
        /*003e*/ 	.short	0x0101


	//----- nvinfo : EIATTR_INT_WARP_WIDE_INSTR_OFFSETS
	.align		4
        /*0040*/ 	.byte	0x04, 0x31
        /*0042*/ 	.short	(.L_39 - .L_38)


	//   ....[0]....
.L_38:
        /*0044*/ 	.word	0x00001e10


	//   ....[1]....
        /*0048*/ 	.word	0x00003980


	//   ....[2]....
        /*004c*/ 	.word	0x000039a0


	//   ....[3]....
        /*0050*/ 	.word	0x000039d0


	//   ....[4]....
        /*0054*/ 	.word	0x00004300


	//   ....[5]....
        /*0058*/ 	.word	0x00004370


	//   ....[6]....
        /*005c*/ 	.word	0x00004460


	//   ....[7]....
        /*0060*/ 	.word	0x000044e0


	//   ....[8]....
        /*0064*/ 	.word	0x000045d0


	//   ....[9]....
        /*0068*/ 	.word	0x00004650


	//   ....[10]....
        /*006c*/ 	.word	0x00004750


	//   ....[11]....
        /*0070*/ 	.word	0x000047e0


	//   ....[12]....
        /*0074*/ 	.word	0x000048e0


	//   ....[13]....
        /*0078*/ 	.word	0x000049c0


	//   ....[14]....
        /*007c*/ 	.word	0x00004a60


	//   ....[15]....
        /*0080*/ 	.word	0x00004b50


	//   ....[16]....
        /*0084*/ 	.word	0x00004bf0


	//   ....[17]....
        /*0088*/ 	.word	0x00004d00


	//   ....[18]....
        /*008c*/ 	.word	0x00004e60


	//   ....[19]....
        /*0090*/ 	.word	0x00004fb0


	//----- nvinfo : EIATTR_COOP_GROUP_MASK_REGIDS
	.align		4
.L_39:
        /*0094*/ 	.byte	0x04, 0x29
        /*0096*/ 	.short	(.L_41 - .L_40)


	//   ....[0]....
.L_40:
        /*0098*/ 	.word	0xffffffff


	//   ....[1]....
        /*009c*/ 	.word	0xffffffff


	//   ....[2]....
        /*00a0*/ 	.word	0xffffffff


	//   ....[3]....
        /*00a4*/ 	.word	0xffffffff


	//   ....[4]....
        /*00a8*/ 	.word	0xffffffff


	//   ....[5]....
        /*00ac*/ 	.word	0xffffffff


	//   ....[6]....
        /*00b0*/ 	.word	0xffffffff


	//   ....[7]....
        /*00b4*/ 	.word	0xffffffff


	//   ....[8]....
        /*00b8*/ 	.word	0xffffffff


	//   ....[9]....
        /*00bc*/ 	.word	0xffffffff


	//   ....[10]....
        /*00c0*/ 	.word	0xffffffff


	//   ....[11]....
        /*00c4*/ 	.word	0xffffffff


	//   ....[12]....
        /*00c8*/ 	.word	0xffffffff


	//----- nvinfo : EIATTR_COOP_GROUP_INSTR_OFFSETS
	.align		4
.L_41:
        /*00cc*/ 	.byte	0x04, 0x28
        /*00ce*/ 	.short	(.L_43 - .L_42)


	//   ....[0]....
.L_42:
        /*00d0*/ 	.word	0x00000090


	//   ....[1]....
        /*00d4*/ 	.word	0x000004d0


	//   ....[2]....
        /*00d8*/ 	.word	0x00000680


	//   ....[3]....
        /*00dc*/ 	.word	0x00000820


	//   ....[4]....
        /*00e0*/ 	.word	0x00000920


	//   ....[5]....
        /*00e4*/ 	.word	0x00000a90


	//   ....[6]....
        /*00e8*/ 	.word	0x00000c30


	//   ....[7]....
        /*00ec*/ 	.word	0x00001cf0


	//   ....[8]....
        /*00f0*/ 	.word	0x00002bf0


	//   ....[9]....
        /*00f4*/ 	.word	0x00002e00


	//   ....[10]....
        /*00f8*/ 	.word	0x00002e30


	//   ....[11]....
        /*00fc*/ 	.word	0x00003860


	//   ....[12]....
        /*0100*/ 	.word	0x00003a90


	//----- nvinfo : EIATTR_VRC_CTA_INIT_COUNT
	.align		4
.L_43:
        /*0104*/ 	.byte	0x02, 0x4a
        /*0106*/ 	.byte	0x80
	.zero		1


	//----- nvinfo : EIATTR_SYSCALL_OFFSETS
	.align		4
        /*0108*/ 	.byte	0x04, 0x46
        /*010a*/ 	.short	(.L_45 - .L_44)


	//   ....[0]....
.L_44:
        /*010c*/ 	.word	0x00005a20


	//   ....[1]....
        /*0110*/ 	.word	0x00005b10


	//   ....[2]....
        /*0114*/ 	.word	0x00006270


	//   ....[3]....
        /*0118*/ 	.word	0x00006bf0


	//   ....[4]....
        /*011c*/ 	.word	0x00007540


	//   ....[5]....
        /*0120*/ 	.word	0x00007ee0


	//   ....[6]....
        /*0124*/ 	.word	0x00008880


	//   ....[7]....
        /*0128*/ 	.word	0x00009250


	//   ....[8]....
        /*012c*/ 	.word	0x00009bf0


	//   ....[9]....
        /*0130*/ 	.word	0x0000a540


	//----- nvinfo : EIATTR_MBARRIER_INSTR_OFFSETS
	.align		4
.L_45:
        /*0134*/ 	.byte	0x04, 0x39
        /*0136*/ 	.short	(.L_47 - .L_46)


	//   ....[0]....
.L_46:
        /*0138*/ 	.word	0x000005b0
        /*013c*/ 	.word	0x000000ff
        /*0140*/ 	.word	0x00000000
        /*0144*/ 	.short	0x0100
        /*0146*/ 	.byte	0x05
	.zero		1


	//   ....[1]....
        /*0148*/ 	.word	0x000005c0
        /*014c*/ 	.word	0x000000ff
        /*0150*/ 	.word	0x00000030
        /*0154*/ 	.short	0x0100
        /*0156*/ 	.byte	0x05
	.zero		1


	//   ....[2]....
        /*0158*/ 	.word	0x000005d0
        /*015c*/ 	.word	0x000000ff
        /*0160*/ 	.word	0x00000008
        /*0164*/ 	.short	0x0100
        /*0166*/ 	.byte	0x05
	.zero		1


	//   ....[3]....
        /*0168*/ 	.word	0x000005e0
        /*016c*/ 	.word	0x000000ff
        /*0170*/ 	.word	0x00000038
        /*0174*/ 	.short	0x0100
        /*0176*/ 	.byte	0x05
	.zero		1


	//   ....[4]....
        /*0178*/ 	.word	0x000005f0
        /*017c*/ 	.word	0x000000ff
        /*0180*/ 	.word	0x00000010
        /*0184*/ 	.short	0x0100
        /*0186*/ 	.byte	0x05
	.zero		1


	//   ....[5]....
        /*0188*/ 	.word	0x00000600
        /*018c*/ 	.word	0x000000ff
        /*0190*/ 	.word	0x00000040
        /*0194*/ 	.short	0x0100
        /*0196*/ 	.byte	0x05
	.zero		1


	//   ....[6]....
        /*0198*/ 	.word	0x00000610
        /*019c*/ 	.word	0x000000ff
        /*01a0*/ 	.word	0x00000018
        /*01a4*/ 	.short	0x0100
        /*01a6*/ 	.byte	0x05
	.zero		1


	//   ....[7]....
        /*01a8*/ 	.word	0x00000620
        /*01ac*/ 	.word	0x000000ff
        /*01b0*/ 	.word	0x00000048
        /*01b4*/ 	.short	0x0100
        /*01b6*/ 	.byte	0x05
	.zero		1


	//   ....[8]....
        /*01b8*/ 	.word	0x00000630
        /*01bc*/ 	.word	0x000000ff
        /*01c0*/ 	.word	0x00000020
        /*01c4*/ 	.short	0x0100
        /*01c6*/ 	.byte	0x05
	.zero		1


	//   ....[9]....
        /*01c8*/ 	.word	0x00000640
        /*01cc*/ 	.word	0x000000ff
        /*01d0*/ 	.word	0x00000050
        /*01d4*/ 	.short	0x0100
        /*01d6*/ 	.byte	0x05
	.zero		1


	//   ....[10]....
        /*01d8*/ 	.word	0x00000650
        /*01dc*/ 	.word	0x000000ff
        /*01e0*/ 	.word	0x00000028
        /*01e4*/ 	.short	0x0100
        /*01e6*/ 	.byte	0x05
	.zero		1


	//   ....[11]....
        /*01e8*/ 	.word	0x00000660
        /*01ec*/ 	.word	0x000000ff
        /*01f0*/ 	.word	0x00000058
        /*01f4*/ 	.short	0x0100
        /*01f6*/ 	.byte	0x05
	.zero		1


	//   ....[12]....
        /*01f8*/ 	.word	0x00000790
        /*01fc*/ 	.word	0x000000ff
        /*0200*/ 	.word	0x00000060
        /*0204*/ 	.short	0x0100
        /*0206*/ 	.byte	0x07
	.zero		1


	//   ....[13]....
        /*0208*/ 	.word	0x000007a0
        /*020c*/ 	.word	0x000000ff
        /*0210*/ 	.word	0x00000080
        /*0214*/ 	.short	0x0100
        /*0216*/ 	.byte	0x07
	.zero		1


	//   ....[14]....
        /*0218*/ 	.word	0x000007b0
        /*021c*/ 	.word	0x000000ff
        /*0220*/ 	.word	0x00000068
        /*0224*/ 	.short	0x0100
        /*0226*/ 	.byte	0x07
	.zero		1


	//   ....[15]....
        /*0228*/ 	.word	0x000007c0
        /*022c*/ 	.word	0x000000ff
        /*0230*/ 	.word	0x00000088
        /*0234*/ 	.short	0x0100
        /*0236*/ 	.byte	0x07
	.zero		1


	//   ....[16]....
        /*0238*/ 	.word	0x000007d0
        /*023c*/ 	.word	0x000000ff
        /*0240*/ 	.word	0x00000070
        /*0244*/ 	.short	0x0100
        /*0246*/ 	.byte	0x07
	.zero		1


	//   ....[17]....
        /*0248*/ 	.word	0x000007e0
        /*024c*/ 	.word	0x000000ff
        /*0250*/ 	.word	0x00000090
        /*0254*/ 	.short	0x0100
        /*0256*/ 	.byte	0x07
	.zero		1


	//   ....[18]....
        /*0258*/ 	.word	0x000007f0
        /*025c*/ 	.word	0x000000ff
        /*0260*/ 	.word	0x00000078
        /*0264*/ 	.short	0x0100
        /*0266*/ 	.byte	0x07
	.zero		1


	//   ....[19]....
        /*0268*/ 	.word	0x00000800
        /*026c*/ 	.word	0x000000ff
        /*0270*/ 	.word	0x00000098
        /*0274*/ 	.short	0x0100
        /*0276*/ 	.byte	0x07
	.zero		1


	//   ....[20]....
        /*0278*/ 	.word	0x000008f0
        /*027c*/ 	.word	0x000000ff
        /*0280*/ 	.word	0x000000a0
        /*0284*/ 	.short	0x0100
        /*0286*/ 	.byte	0x05
	.zero		1


	//   ....[21]....
        /*0288*/ 	.word	0x00000900
        /*028c*/ 	.word	0x000000ff
        /*0290*/ 	.word	0x000000a8
        /*0294*/ 	.short	0x0100
        /*0296*/ 	.byte	0x05
	.zero		1


	//   ....[22]....
        /*0298*/ 	.word	0x00000a40
        /*029c*/ 	.word	0x000000ff
        /*02a0*/ 	.word	0x000000b0
        /*02a4*/ 	.short	0x0100
        /*02a6*/ 	.byte	0x05
	.zero		1


	//   ....[23]....
        /*02a8*/ 	.word	0x00000a50
        /*02ac*/ 	.word	0x000000ff
        /*02b0*/ 	.word	0x000000c0
        /*02b4*/ 	.short	0x0100
        /*02b6*/ 	.byte	0x05
	.zero		1


	//   ....[24]....
        /*02b8*/ 	.word	0x00000a60
        /*02bc*/ 	.word	0x000000ff
        /*02c0*/ 	.word	0x000000b8
        /*02c4*/ 	.short	0x0100
        /*02c6*/ 	.byte	0x05
	.zero		1


	//   ....[25]....
        /*02c8*/ 	.word	0x00000a70
        /*02cc*/ 	.word	0x000000ff
        /*02d0*/ 	.word	0x000000c8
        /*02d4*/ 	.short	0x0100
        /*02d6*/ 	.byte	0x05
	.zero		1


	//   ....[26]....
        /*02d8*/ 	.word	0x00000ba0
        /*02dc*/ 	.word	0x000000ff
        /*02e0*/ 	.word	0x000000d0
        /*02e4*/ 	.short	0x0100
        /*02e6*/ 	.byte	0x07
	.zero		1


	//   ....[27]....
        /*02e8*/ 	.word	0x00000bb0
        /*02ec*/ 	.word	0x000000ff
        /*02f0*/ 	.word	0x000000f0
        /*02f4*/ 	.short	0x0100
        /*02f6*/ 	.byte	0x07
	.zero		1


	//   ....[28]....
        /*02f8*/ 	.word	0x00000bc0
        /*02fc*/ 	.word	0x000000ff
        /*0300*/ 	.word	0x000000d8
        /*0304*/ 	.short	0x0100
        /*0306*/ 	.byte	0x07
	.zero		1


	//   ....[29]....
        /*0308*/ 	.word	0x00000bd0
        /*030c*/ 	.word	0x000000ff
        /*0310*/ 	.word	0x000000f8
        /*0314*/ 	.short	0x0100
        /*0316*/ 	.byte	0x07
	.zero		1


	//   ....[30]....
        /*0318*/ 	.word	0x00000be0
        /*031c*/ 	.word	0x000000ff
        /*0320*/ 	.word	0x000000e0
        /*0324*/ 	.short	0x0100
        /*0326*/ 	.byte	0x07
	.zero		1


	//   ....[31]....
        /*0328*/ 	.word	0x00000bf0
        /*032c*/ 	.word	0x000000ff
        /*0330*/ 	.word	0x00000100
        /*0334*/ 	.short	0x0100
        /*0336*/ 	.byte	0x07
	.zero		1


	//   ....[32]....
        /*0338*/ 	.word	0x00000c00
        /*033c*/ 	.word	0x000000ff
        /*0340*/ 	.word	0x000000e8
        /*0344*/ 	.short	0x0100
        /*0346*/ 	.byte	0x07
	.zero		1


	//   ....[33]....
        /*0348*/ 	.word	0x00000c10
        /*034c*/ 	.word	0x000000ff
        /*0350*/ 	.word	0x00000108
        /*0354*/ 	.short	0x0100
        /*0356*/ 	.byte	0x07
	.zero		1


	//   ....[34]....
        /*0358*/ 	.word	0x00000d00
        /*035c*/ 	.word	0x000000ff
        /*0360*/ 	.word	0x00000110
        /*0364*/ 	.short	0x0100
        /*0366*/ 	.byte	0x05
	.zero		1


	//   ....[35]....
        /*0368*/ 	.word	0x00000d10
        /*036c*/ 	.word	0x000000ff
        /*0370*/ 	.word	0x00000120
        /*0374*/ 	.short	0x0100
        /*0376*/ 	.byte	0x05
	.zero		1


	//   ....[36]....
        /*0378*/ 	.word	0x00000d20
        /*037c*/ 	.word	0x000000ff
        /*0380*/ 	.word	0x00000118
        /*0384*/ 	.short	0x0100
        /*0386*/ 	.byte	0x05
	.zero		1


	//   ....[37]....
        /*0388*/ 	.word	0x00000d30
        /*038c*/ 	.word	0x000000ff
        /*0390*/ 	.word	0x00000128
        /*0394*/ 	.short	0x0100
        /*0396*/ 	.byte	0x05
	.zero		1


	//   ....[38]....
        /*0398*/ 	.word	0x00001610
        /*039c*/ 	.word	0x00000003
        /*03a0*/ 	.word	0x00000120
        /*03a4*/ 	.short	0x010a
        /*03a6*/ 	.byte	0xff
	.zero		1


	//   ....[39]....
        /*03a8*/ 	.word	0x00001640
        /*03ac*/ 	.word	0x00000003
        /*03b0*/ 	.word	0x00000110
        /*03b4*/ 	.short	0x0101
        /*03b6*/ 	.byte	0xff
	.zero		1


	//   ....[40]....
        /*03b8*/ 	.word	0x00001710
        /*03bc*/ 	.word	0x000000ff
        /*03c0*/ 	.word	0x00000030
        /*03c4*/ 	.short	0x010a
        /*03c6*/ 	.byte	0x08
	.zero		1


	//   ....[41]....
        /*03c8*/ 	.word	0x000017b0
        /*03cc*/ 	.word	0x000000ff
        /*03d0*/ 	.word	0x00000030
        /*03d4*/ 	.short	0x010a
        /*03d6*/ 	.byte	0x21
	.zero		1


	//   ....[42]....
        /*03d8*/ 	.word	0x00001910
        /*03dc*/ 	.word	0x000000ff
        /*03e0*/ 	.word	0x00000030
        /*03e4*/ 	.short	0x010a
        /*03e6*/ 	.byte	0x08
	.zero		1


	//   ....[43]....
        /*03e8*/ 	.word	0x00001a00
        /*03ec*/ 	.word	0x000000ff
        /*03f0*/ 	.word	0x000000a8
        /*03f4*/ 	.short	0x0101
        /*03f6*/ 	.byte	0x04
	.zero		1


	//   ....[44]....
        /*03f8*/ 	.word	0x00001a20
        /*03fc*/ 	.word	0x000000ff
        /*0400*/ 	.word	0x00000030
        /*0404*/ 	.short	0x010a
        /*0406*/ 	.byte	0x08
	.zero		1


	//   ....[45]....
        /*0408*/ 	.word	0x00001aa0
        /*040c*/ 	.word	0x000000ff
        /*0410*/ 	.word	0x00000030
        /*0414*/ 	.short	0x010a
        /*0416*/ 	.byte	0x11
	.zero		1


	//   ....[46]....
        /*0418*/ 	.word	0x00001c00
        /*041c*/ 	.word	0x000000ff
        /*0420*/ 	.word	0x00000030
        /*0424*/ 	.short	0x010a
        /*0426*/ 	.byte	0x08
	.zero		1


	//   ....[47]....
        /*0428*/ 	.word	0x00001d20
        /*042c*/ 	.word	0x00000002
        /*0430*/ 	.word	0x000000b0
        /*0434*/ 	.short	0x010a
        /*0436*/ 	.byte	0xff
	.zero		1


	//   ....[48]....
        /*0438*/ 	.word	0x00001de0
        /*043c*/ 	.word	0x00000002
        /*0440*/ 	.word	0x00000000
        /*0444*/ 	.short	0x0101
        /*0446*/ 	.byte	0xff
	.zero		1


	//   ....[49]....
        /*0448*/ 	.word	0x00002340
        /*044c*/ 	.word	0x000000ff
        /*0450*/ 	.word	0x00000000
        /*0454*/ 	.short	0x010a
        /*0456*/ 	.byte	0x05
	.zero		1


	//   ....[50]....
        /*0458*/ 	.word	0x000023d0
        /*045c*/ 	.word	0x000000ff
        /*0460*/ 	.word	0x00000000
        /*0464*/ 	.short	0x010a
        /*0466*/ 	.byte	0x05
	.zero		1


	//   ....[51]....
        /*0468*/ 	.word	0x00002460
        /*046c*/ 	.word	0x000000ff
        /*0470*/ 	.word	0x00000000
        /*0474*/ 	.short	0x010a
        /*0476*/ 	.byte	0x05
	.zero		1


	//   ....[52]....
        /*0478*/ 	.word	0x000024f0
        /*047c*/ 	.word	0x000000ff
        /*0480*/ 	.word	0x00000000
        /*0484*/ 	.short	0x010a
        /*0486*/ 	.byte	0x05
	.zero		1


	//   ....[53]....
        /*0488*/ 	.word	0x00002580
        /*048c*/ 	.word	0x000000ff
        /*0490*/ 	.word	0x00000000
        /*0494*/ 	.short	0x010a
        /*0496*/ 	.byte	0x05
	.zero		1


	//   ....[54]....
        /*0498*/ 	.word	0x00002620
        /*049c*/ 	.word	0x00000000
        /*04a0*/ 	.word	0x00000000
        /*04a4*/ 	.short	0x010a
        /*04a6*/ 	.byte	0xff
	.zero		1


	//   ....[55]....
        /*04a8*/ 	.word	0x00002740
        /*04ac*/ 	.word	0x00000000
        /*04b0*/ 	.word	0x00000110
        /*04b4*/ 	.short	0x010a
        /*04b6*/ 	.byte	0xff
	.zero		1


	//   ....[56]....
        /*04b8*/ 	.word	0x000027a0
        /*04bc*/ 	.word	0x00000004
        /*04c0*/ 	.word	0x00000000
        /*04c4*/ 	.short	0x0101
        /*04c6*/ 	.byte	0xff
	.zero		1


	//   ....[57]....
        /*04c8*/ 	.word	0x000027c0
        /*04cc*/ 	.word	0x000000ff
        /*04d0*/ 	.word	0x000000c0
        /*04d4*/ 	.short	0x010a
        /*04d6*/ 	.byte	0x05
	.zero		1


	//   ....[58]....
        /*04d8*/ 	.word	0x000028e0
        /*04dc*/ 	.word	0x00000000
        /*04e0*/ 	.word	0x000000b0
        /*04e4*/ 	.short	0x010a
        /*04e6*/ 	.byte	0xff
	.zero		1


	//   ....[59]....
        /*04e8*/ 	.word	0x000029f0
        /*04ec*/ 	.word	0x00000000
        /*04f0*/ 	.word	0x00000000
        /*04f4*/ 	.short	0x0101
        /*04f6*/ 	.byte	0xff
	.zero		1


	//   ....[60]....
        /*04f8*/ 	.word	0x00002a80
        /*04fc*/ 	.word	0x000000ff
        /*0500*/ 	.word	0x000000c0
        /*0504*/ 	.short	0x0106
        /*0506*/ 	.byte	0x05
	.zero		1


	//   ....[61]....
        /*0508*/ 	.word	0x00002aa0
        /*050c*/ 	.word	0x000000ff
        /*0510*/ 	.word	0x000000c0
        /*0514*/ 	.short	0x010a
        /*0516*/ 	.byte	0x05
	.zero		1


	//   ....[62]....
        /*0518*/ 	.word	0x00002b30
        /*051c*/ 	.word	0x000000ff
        /*0520*/ 	.word	0x000000c0
        /*0524*/ 	.short	0x0106
        /*0526*/ 	.byte	0x04
	.zero		1


	//   ....[63]....
        /*0528*/ 	.word	0x00002b70
        /*052c*/ 	.word	0x00000000
        /*0530*/ 	.word	0x000000c0
        /*0534*/ 	.short	0x010a
        /*0536*/ 	.byte	0xff
	.zero		1


	//   ....[64]....
        /*0538*/ 	.word	0x000030b0
        /*053c*/ 	.word	0x00000000
        /*0540*/ 	.word	0x000000b0
        /*0544*/ 	.short	0x010a
        /*0546*/ 	.byte	0xff
	.zero		1


	//   ....[65]....
        /*0548*/ 	.word	0x000031c0
        /*054c*/ 	.word	0x00000003
        /*0550*/ 	.word	0x00000000
        /*0554*/ 	.short	0x0101
        /*0556*/ 	.byte	0xff
	.zero		1


	//   ....[66]....
        /*0558*/ 	.word	0x000031d0
        /*055c*/ 	.word	0x000000ff
        /*0560*/ 	.word	0x00000000
        /*0564*/ 	.short	0x010a
        /*0566*/ 	.byte	0x06
	.zero		1


	//   ....[67]....
        /*0568*/ 	.word	0x000031f0
        /*056c*/ 	.word	0x000000ff
        /*0570*/ 	.word	0x000000f0
        /*0574*/ 	.short	0x010a
        /*0576*/ 	.byte	0x07
	.zero		1


	//   ....[68]....
        /*0578*/ 	.word	0x000032c0
        /*057c*/ 	.word	0x000000ff
        /*0580*/ 	.word	0x00000000
        /*0584*/ 	.short	0x010a
        /*0586*/ 	.byte	0x06
	.zero		1


	//   ....[69]....
        /*0588*/ 	.word	0x000033f0
        /*058c*/ 	.word	0x000000ff
        /*0590*/ 	.word	0x00000000
        /*0594*/ 	.short	0x010a
        /*0596*/ 	.byte	0x1a
	.zero		1


	//   ....[70]....
        /*0598*/ 	.word	0x00003690
        /*059c*/ 	.word	0x000000ff
        /*05a0*/ 	.word	0x00000000
        /*05a4*/ 	.short	0x010a
        /*05a6*/ 	.byte	0x06
	.zero		1


	//   ....[71]....
        /*05a8*/ 	.word	0x00003720
        /*05ac*/ 	.word	0x000000ff
        /*05b0*/ 	.word	0x00000000
        /*05b4*/ 	.short	0x010a
        /*05b6*/ 	.byte	0x06
	.zero		1


	//   ....[72]....
        /*05b8*/ 	.word	0x000037b0
        /*05bc*/ 	.word	0x000000ff
        /*05c0*/ 	.word	0x00000000
        /*05c4*/ 	.short	0x010a
        /*05c6*/ 	.byte	0x06
	.zero		1


	//   ....[73]....
        /*05c8*/ 	.word	0x00003840
        /*05cc*/ 	.word	0x000000ff
        /*05d0*/ 	.word	0x00000000
        /*05d4*/ 	.short	0x010a
        /*05d6*/ 	.byte	0x07
	.zero		1


	//   ....[74]....
        /*05d8*/ 	.word	0x00003ca0
        /*05dc*/ 	.word	0x00000000
        /*05e0*/ 	.word	0x000000b0
        /*05e4*/ 	.short	0x010a
        /*05e6*/ 	.byte	0xff
	.zero		1


	//   ....[75]....
        /*05e8*/ 	.word	0x00003d60
        /*05ec*/ 	.word	0x00000000
        /*05f0*/ 	.word	0x00000000
        /*05f4*/ 	.short	0x0101
        /*05f6*/ 	.byte	0xff
	.zero		1


	//   ....[76]....
        /*05f8*/ 	.word	0x00004080
        /*05fc*/ 	.word	0x000000ff
        /*0600*/ 	.word	0x000000a8
        /*0604*/ 	.short	0x010a
        /*0606*/ 	.byte	0x07
	.zero		1


	//   ....[77]....
        /*0608*/ 	.word	0x00004280
        /*060c*/ 	.word	0x000000ff
        /*0610*/ 	.word	0x00000080
        /*0614*/ 	.short	0x010a
        /*0616*/ 	.byte	0x07
	.zero		1


	//   ....[78]....
        /*0618*/ 	.word	0x00004400
        /*061c*/ 	.word	0x000000ff
        /*0620*/ 	.word	0x00000060
        /*0624*/ 	.short	0x010b
        /*0626*/ 	.byte	0x07
	.zero		1


	//   ....[79]....
        /*0628*/ 	.word	0x00004410
        /*062c*/ 	.word	0x000000ff
        /*0630*/ 	.word	0x00000000
        /*0634*/ 	.short	0x0101
        /*0636*/ 	.byte	0x15
	.zero		1


	//   ....[80]....
        /*0638*/ 	.word	0x00004430
        /*063c*/ 	.word	0x000000ff
        /*0640*/ 	.word	0x00000088
        /*0644*/ 	.short	0x010a
        /*0646*/ 	.byte	0x07
	.zero		1


	//   ....[81]....
        /*0648*/ 	.word	0x00004570
        /*064c*/ 	.word	0x000000ff
        /*0650*/ 	.word	0x00000068
        /*0654*/ 	.short	0x010b
        /*0656*/ 	.byte	0x07
	.zero		1


	//   ....[82]....
        /*0658*/ 	.word	0x00004580
        /*065c*/ 	.word	0x000000ff
        /*0660*/ 	.word	0x00000000
        /*0664*/ 	.short	0x0101
        /*0666*/ 	.byte	0x0f
	.zero		1


	//   ....[83]....
        /*0668*/ 	.word	0x000045a0
        /*066c*/ 	.word	0x000000ff
        /*0670*/ 	.word	0x00000090
        /*0674*/ 	.short	0x010a
        /*0676*/ 	.byte	0x07
	.zero		1


	//   ....[84]....
        /*0678*/ 	.word	0x000046f0
        /*067c*/ 	.word	0x000000ff
        /*0680*/ 	.word	0x00000070
        /*0684*/ 	.short	0x010b
        /*0686*/ 	.byte	0x07
	.zero		1


	//   ....[85]....
        /*0688*/ 	.word	0x00004700
        /*068c*/ 	.word	0x000000ff
        /*0690*/ 	.word	0x00000000
        /*0694*/ 	.short	0x0101
        /*0696*/ 	.byte	0x0e
	.zero		1


	//   ....[86]....
        /*0698*/ 	.word	0x00004720
        /*069c*/ 	.word	0x000000ff
        /*06a0*/ 	.word	0x00000098
        /*06a4*/ 	.short	0x010a
        /*06a6*/ 	.byte	0x07
	.zero		1


	//   ....[87]....
        /*06a8*/ 	.word	0x00004880
        /*06ac*/ 	.word	0x000000ff
        /*06b0*/ 	.word	0x00000078
        /*06b4*/ 	.short	0x010b
        /*06b6*/ 	.byte	0x07
	.zero		1


	//   ....[88]....
        /*06b8*/ 	.word	0x00004890
        /*06bc*/ 	.word	0x000000ff
        /*06c0*/ 	.word	0x00000000
        /*06c4*/ 	.short	0x0101
        /*06c6*/ 	.byte	0x0d
	.zero		1


	//   ....[89]....
        /*06c8*/ 	.word	0x000048b0
        /*06cc*/ 	.word	0x000000ff
        /*06d0*/ 	.word	0x00000080
        /*06d4*/ 	.short	0x010a
        /*06d6*/ 	.byte	0x07
	.zero		1


	//   ....[90]....
        /*06d8*/ 	.word	0x00004a00
        /*06dc*/ 	.word	0x000000ff
        /*06e0*/ 	.word	0x00000060
        /*06e4*/ 	.short	0x010b
        /*06e6*/ 	.byte	0x07
	.zero		1


	//   ....[91]....
        /*06e8*/ 	.word	0x00004a10
        /*06ec*/ 	.word	0x000000ff
        /*06f0*/ 	.word	0x00000000
        /*06f4*/ 	.short	0x0101
        /*06f6*/ 	.byte	0x15
	.zero		1


	//   ....[92]....
        /*06f8*/ 	.word	0x00004a30
        /*06fc*/ 	.word	0x000000ff
        /*0700*/ 	.word	0x00000088
        /*0704*/ 	.short	0x010a
        /*0706*/ 	.byte	0x07
	.zero		1


	//   ....[93]....
        /*0708*/ 	.word	0x00004b90
        /*070c*/ 	.word	0x000000ff
        /*0710*/ 	.word	0x00000068
        /*0714*/ 	.short	0x010b
        /*0716*/ 	.byte	0x07
	.zero		1


	//   ....[94]....
        /*0718*/ 	.word	0x00004ba0
        /*071c*/ 	.word	0x000000ff
        /*0720*/ 	.word	0x00000000
        /*0724*/ 	.short	0x0101
        /*0726*/ 	.byte	0x0f
	.zero		1


	//   ....[95]....
        /*0728*/ 	.word	0x00004bb0
        /*072c*/ 	.word	0x000000ff
        /*0730*/ 	.word	0x00000090
        /*0734*/ 	.short	0x010a
        /*0736*/ 	.byte	0x07
	.zero		1


	//   ....[96]....
        /*0738*/ 	.word	0x00004d50
        /*073c*/ 	.word	0x000000ff
        /*0740*/ 	.word	0x00000070
        /*0744*/ 	.short	0x010b
        /*0746*/ 	.byte	0x07
	.zero		1


	//   ....[97]....
        /*0748*/ 	.word	0x00004dc0
        /*074c*/ 	.word	0x000000ff
        /*0750*/ 	.word	0x00000000
        /*0754*/ 	.short	0x0101
        /*0756*/ 	.byte	0x0e
	.zero		1


	//   ....[98]....
        /*0758*/ 	.word	0x00004df0
        /*075c*/ 	.word	0x000000ff
        /*0760*/ 	.word	0x00000098
        /*0764*/ 	.short	0x010a
        /*0766*/ 	.byte	0x07
	.zero		1


	//   ....[99]....
        /*0768*/ 	.word	0x00004ff0
        /*076c*/ 	.word	0x000000ff
        /*0770*/ 	.word	0x00000078
        /*0774*/ 	.short	0x010b
        /*0776*/ 	.byte	0x07
	.zero		1


	//   ....[100]....
        /*0778*/ 	.word	0x00005010
        /*077c*/ 	.word	0x000000ff
        /*0780*/ 	.word	0x00000000
        /*0784*/ 	.short	0x0101
        /*0786*/ 	.byte	0x0d
	.zero		1


	//   ....[101]....
        /*0788*/ 	.word	0x00005030
        /*078c*/ 	.word	0x000000ff
        /*0790*/ 	.word	0x00000080
        /*0794*/ 	.short	0x010a
        /*0796*/ 	.byte	0x07
	.zero		1


	//   ....[102]....
        /*0798*/ 	.word	0x00005050
        /*079c*/ 	.word	0x000000ff
        /*07a0*/ 	.word	0x00000088
        /*07a4*/ 	.short	0x010a
        /*07a6*/ 	.byte	0x07
	.zero		1


	//   ....[103]....
        /*07a8*/ 	.word	0x00005070
        /*07ac*/ 	.word	0x000000ff
        /*07b0*/ 	.word	0x00000090
        /*07b4*/ 	.short	0x010a
        /*07b6*/ 	.byte	0x07
	.zero		1


	//   ....[104]....
        /*07b8*/ 	.word	0x000050c0
        /*07bc*/ 	.word	0x00000002
        /*07c0*/ 	.word	0x00000098
        /*07c4*/ 	.short	0x010a
        /*07c6*/ 	.byte	0xff
	.zero		1


	//   ....[105]....
        /*07c8*/ 	.word	0x000053e0
        /*07cc*/ 	.word	0x00000000
        /*07d0*/ 	.word	0x000000b0
        /*07d4*/ 	.short	0x010a
        /*07d6*/ 	.byte	0xff
	.zero		1


	//   ....[106]....
        /*07d8*/ 	.word	0x000054f0
        /*07dc*/ 	.word	0x00000000
        /*07e0*/ 	.word	0x00000000
        /*07e4*/ 	.short	0x0101
        /*07e6*/ 	.byte	0xff
	.zero		1


	//   ....[107]....
        /*07e8*/ 	.word	0x00005f40
        /*07ec*/ 	.word	0x000000ff
        /*07f0*/ 	.word	0x00000060
        /*07f4*/ 	.short	0x010a
        /*07f6*/ 	.byte	0x30
	.zero		1


	//   ....[108]....
        /*07f8*/ 	.word	0x00005f70
        /*07fc*/ 	.word	0x00000057
        /*0800*/ 	.word	0x000000d0
        /*0804*/ 	.short	0x010a
        /*0806*/ 	.byte	0xff
	.zero		1


	//   ....[109]....
        /*0808*/ 	.word	0x00006060
        /*080c*/ 	.word	0x000000ff
        /*0810*/ 	.word	0x00000060
        /*0814*/ 	.short	0x010a
        /*0816*/ 	.byte	0x30
	.zero		1


	//   ....[110]....
        /*0818*/ 	.word	0x00006150
        /*081c*/ 	.word	0x00000057
        /*0820*/ 	.word	0x000000d0
        /*0824*/ 	.short	0x010a
        /*0826*/ 	.byte	0xff
	.zero		1


	//   ....[111]....
        /*0828*/ 	.word	0x00006920
        /*082c*/ 	.word	0x00000000
        /*0830*/ 	.word	0x00000000
        /*0834*/ 	.short	0x0101
        /*0836*/ 	.byte	0xff
	.zero		1


	//   ....[112]....
        /*0838*/ 	.word	0x00006930
        /*083c*/ 	.word	0x00000003
        /*0840*/ 	.word	0x00000060
        /*0844*/ 	.short	0x010a
        /*0846*/ 	.byte	0xff
	.zero		1


	//   ....[113]....
        /*0848*/ 	.word	0x00006a10
        /*084c*/ 	.word	0x00000003
        /*0850*/ 	.word	0x00000060
        /*0854*/ 	.short	0x010a
        /*0856*/ 	.byte	0xff
	.zero		1


	//   ....[114]....
        /*0858*/ 	.word	0x00007270
        /*085c*/ 	.word	0x0000005a
        /*0860*/ 	.word	0x00000000
        /*0864*/ 	.short	0x0101
        /*0866*/ 	.byte	0xff
	.zero		1


	//   ....[115]....
        /*0868*/ 	.word	0x00007290
        /*086c*/ 	.word	0x0000005b
        /*0870*/ 	.word	0x00000060
        /*0874*/ 	.short	0x010a
        /*0876*/ 	.byte	0xff
	.zero		1


	//   ....[116]....
        /*0878*/ 	.word	0x00007360
        /*087c*/ 	.word	0x0000005b
        /*0880*/ 	.word	0x00000060
        /*0884*/ 	.short	0x010a
        /*0886*/ 	.byte	0xff
	.zero		1


	//   ....[117]....
        /*0888*/ 	.word	0x00007bc0
        /*088c*/ 	.word	0x0000005a
        /*0890*/ 	.word	0x00000000
        /*0894*/ 	.short	0x0101
        /*0896*/ 	.byte	0xff
	.zero		1


	//   ....[118]....
        /*0898*/ 	.word	0x00007be0
        /*089c*/ 	.word	0x0000005b
        /*08a0*/ 	.word	0x00000060
        /*08a4*/ 	.short	0x010a
        /*08a6*/ 	.byte	0xff
	.zero		1


	//   ....[119]....
        /*08a8*/ 	.word	0x00007cc0
        /*08ac*/ 	.word	0x0000005b
        /*08b0*/ 	.word	0x00000060
        /*08b4*/ 	.short	0x010a
        /*08b6*/ 	.byte	0xff
	.zero		1


	//   ....[120]....
        /*08b8*/ 	.word	0x00008560
        /*08bc*/ 	.word	0x0000005b
        /*08c0*/ 	.word	0x00000000
        /*08c4*/ 	.short	0x0101
        /*08c6*/ 	.byte	0xff
	.zero		1


	//   ....[121]....
        /*08c8*/ 	.word	0x00008580
        /*08cc*/ 	.word	0x0000005c
        /*08d0*/ 	.word	0x00000060
        /*08d4*/ 	.short	0x010a
        /*08d6*/ 	.byte	0xff
	.zero		1


	//   ....[122]....
        /*08d8*/ 	.word	0x00008650
        /*08dc*/ 	.word	0x0000005c
        /*08e0*/ 	.word	0x00000060
        /*08e4*/ 	.short	0x010a
        /*08e6*/ 	.byte	0xff
	.zero		1


	//   ....[123]....
        /*08e8*/ 	.word	0x00008f30
        /*08ec*/ 	.word	0x0000005b
        /*08f0*/ 	.word	0x00000000
        /*08f4*/ 	.short	0x0101
        /*08f6*/ 	.byte	0xff
	.zero		1


	//   ....[124]....
        /*08f8*/ 	.word	0x00008f50
        /*08fc*/ 	.word	0x0000005c
        /*0900*/ 	.word	0x00000060
        /*0904*/ 	.short	0x010a
        /*0906*/ 	.byte	0xff
	.zero		1


	//   ....[125]....
        /*0908*/ 	.word	0x00009020
        /*090c*/ 	.word	0x0000005c
        /*0910*/ 	.word	0x00000060
        /*0914*/ 	.short	0x010a
        /*0916*/ 	.byte	0xff
	.zero		1


	//   ....[126]....
        /*0918*/ 	.word	0x000098d0
        /*091c*/ 	.word	0x0000005b
        /*0920*/ 	.word	0x00000000
        /*0924*/ 	.short	0x0101
        /*0926*/ 	.byte	0xff
	.zero		1


	//   ....[127]....
        /*0928*/ 	.word	0x000098f0
        /*092c*/ 	.word	0x0000005c
        /*0930*/ 	.word	0x00000060
        /*0934*/ 	.short	0x010a
        /*0936*/ 	.byte	0xff
	.zero		1


	//   ....[128]....
        /*0938*/ 	.word	0x000099c0
        /*093c*/ 	.word	0x0000005c
        /*0940*/ 	.word	0x00000060
        /*0944*/ 	.short	0x010a
        /*0946*/ 	.byte	0xff
	.zero		1


	//   ....[129]....
        /*0948*/ 	.word	0x0000a270
        /*094c*/ 	.word	0x0000005b
        /*0950*/ 	.word	0x00000000
        /*0954*/ 	.short	0x0101
        /*0956*/ 	.byte	0xff
	.zero		1


	//   ....[130]....
        /*0958*/ 	.word	0x0000a290
        /*095c*/ 	.word	0x0000005c
        /*0960*/ 	.word	0x00000060
        /*0964*/ 	.short	0x010a
        /*0966*/ 	.byte	0xff
	.zero		1


	//   ....[131]....
        /*0968*/ 	.word	0x0000a360
        /*096c*/ 	.word	0x0000005c
        /*0970*/ 	.word	0x00000060
        /*0974*/ 	.short	0x010a
        /*0976*/ 	.byte	0xff
	.zero		1


	//   ....[132]....
        /*0978*/ 	.word	0x0000a6a0
        /*097c*/ 	.word	0x000000ff
        /*0980*/ 	.word	0x00000000
        /*0984*/ 	.short	0x0101
        /*0986*/ 	.byte	0x05
	.zero		1


	//   ....[133]....
        /*0988*/ 	.word	0x0000ac20
        /*098c*/ 	.word	0x00000002
        /*0990*/ 	.word	0x00000000
        /*0994*/ 	.short	0x0101
        /*0996*/ 	.byte	0xff
	.zero		1


	//   ....[134]....
        /*0998*/ 	.word	0x0000ae90
        /*099c*/ 	.word	0x000000ff
        /*09a0*/ 	.word	0x00000000
        /*09a4*/ 	.short	0x0101
        /*09a6*/ 	.byte	0x04
	.zero		1


	//   ....[135]....
        /*09a8*/ 	.word	0x0000aeb0
        /*09ac*/ 	.word	0x00000003
        /*09b0*/ 	.word	0x00000120
        /*09b4*/ 	.short	0x010a
        /*09b6*/ 	.byte	0xff
	.zero		1


	//   ....[136]....
        /*09b8*/ 	.word	0x0000af10
        /*09bc*/ 	.word	0x00000002
        /*09c0*/ 	.word	0x00000030
        /*09c4*/ 	.short	0x010a
        /*09c6*/ 	.byte	0xff
	.zero		1


	//   ....[137]....
        /*09c8*/ 	.word	0x0000af70
        /*09cc*/ 	.word	0x00000002
        /*09d0*/ 	.word	0x00000030
        /*09d4*/ 	.short	0x010a
        /*09d6*/ 	.byte	0xff
	.zero		1


	//   ....[138]....
        /*09d8*/ 	.word	0x0000afc0
        /*09dc*/ 	.word	0x00000002
        /*09e0*/ 	.word	0x000000b0
        /*09e4*/ 	.short	0x010a
        /*09e6*/ 	.byte	0xff
	.zero		1


	//   ....[139]....
        /*09e8*/ 	.word	0x0000b020
        /*09ec*/ 	.word	0x00000000
        /*09f0*/ 	.word	0x00000000
        /*09f4*/ 	.short	0x010a
        /*09f6*/ 	.byte	0xff
	.zero		1


	//   ....[140]....
        /*09f8*/ 	.word	0x0000b080
        /*09fc*/ 	.word	0x00000000
        /*0a00*/ 	.word	0x00000000
        /*0a04*/ 	.short	0x010a
        /*0a06*/ 	.byte	0xff
	.zero		1


	//   ....[141]....
        /*0a08*/ 	.word	0x0000b0e0
        /*0a0c*/ 	.word	0x00000000
        /*0a10*/ 	.word	0x00000000
        /*0a14*/ 	.short	0x010a
        /*0a16*/ 	.byte	0xff
	.zero		1


	//   ....[142]....
        /*0a18*/ 	.word	0x0000b140
        /*0a1c*/ 	.word	0x00000000
        /*0a20*/ 	.word	0x00000000
        /*0a24*/ 	.short	0x010a
        /*0a26*/ 	.byte	0xff
	.zero		1


	//   ....[143]....
        /*0a28*/ 	.word	0x0000b1a0
        /*0a2c*/ 	.word	0x00000000
        /*0a30*/ 	.word	0x00000000
        /*0a34*/ 	.short	0x010a
        /*0a36*/ 	.byte	0xff
	.zero		1


	//   ....[144]....
        /*0a38*/ 	.word	0x0000b1f0
        /*0a3c*/ 	.word	0x00000000
        /*0a40*/ 	.word	0x00000110
        /*0a44*/ 	.short	0x010a
        /*0a46*/ 	.byte	0xff
	.zero		1


	//   ....[145]....
        /*0a48*/ 	.word	0x0000b250
        /*0a4c*/ 	.word	0x00000000
        /*0a50*/ 	.word	0x000000c0
        /*0a54*/ 	.short	0x010a
        /*0a56*/ 	.byte	0xff
	.zero		1


	//   ....[146]....
        /*0a58*/ 	.word	0x0000b2a0
        /*0a5c*/ 	.word	0x00000000
        /*0a60*/ 	.word	0x000000b0
        /*0a64*/ 	.short	0x010a
        /*0a66*/ 	.byte	0xff
	.zero		1


	//   ....[147]....
        /*0a68*/ 	.word	0x0000b300
        /*0a6c*/ 	.word	0x00000000
        /*0a70*/ 	.word	0x000000c0
        /*0a74*/ 	.short	0x010a
        /*0a76*/ 	.byte	0xff
	.zero		1


	//   ....[148]....
        /*0a78*/ 	.word	0x0000b350
        /*0a7c*/ 	.word	0x00000000
        /*0a80*/ 	.word	0x000000b0
        /*0a84*/ 	.short	0x010a
        /*0a86*/ 	.byte	0xff
	.zero		1


	//   ....[149]....
        /*0a88*/ 	.word	0x0000b3b0
        /*0a8c*/ 	.word	0x00000003
        /*0a90*/ 	.word	0x000000f0
        /*0a94*/ 	.short	0x010a
        /*0a96*/ 	.byte	0xff
	.zero		1


	//   ....[150]....
        /*0a98*/ 	.word	0x0000b410
        /*0a9c*/ 	.word	0x00000000
        /*0aa0*/ 	.word	0x00000000
        /*0aa4*/ 	.short	0x010a
        /*0aa6*/ 	.byte	0xff
	.zero		1


	//   ....[151]....
        /*0aa8*/ 	.word	0x0000b470
        /*0aac*/ 	.word	0x00000000
        /*0ab0*/ 	.word	0x00000000
        /*0ab4*/ 	.short	0x010a
        /*0ab6*/ 	.byte	0xff
	.zero		1


	//   ....[152]....
        /*0ab8*/ 	.word	0x0000b4d0
        /*0abc*/ 	.word	0x00000000
        /*0ac0*/ 	.word	0x00000000
        /*0ac4*/ 	.short	0x010a
        /*0ac6*/ 	.byte	0xff
	.zero		1


	//   ....[153]....
        /*0ac8*/ 	.word	0x0000b530
        /*0acc*/ 	.word	0x00000000
        /*0ad0*/ 	.word	0x00000000
        /*0ad4*/ 	.short	0x010a
        /*0ad6*/ 	.byte	0xff
	.zero		1


	//   ....[154]....
        /*0ad8*/ 	.word	0x0000b590
        /*0adc*/ 	.word	0x00000000
        /*0ae0*/ 	.word	0x00000000
        /*0ae4*/ 	.short	0x010a
        /*0ae6*/ 	.byte	0xff
	.zero		1


	//   ....[155]....
        /*0ae8*/ 	.word	0x0000b5e0
        /*0aec*/ 	.word	0x00000000
        /*0af0*/ 	.word	0x000000b0
        /*0af4*/ 	.short	0x010a
        /*0af6*/ 	.byte	0xff
	.zero		1


	//   ....[156]....
        /*0af8*/ 	.word	0x0000b640
        /*0afc*/ 	.word	0x00000000
        /*0b00*/ 	.word	0x000000a8
        /*0b04*/ 	.short	0x010a
        /*0b06*/ 	.byte	0xff
	.zero		1


	//   ....[157]....
        /*0b08*/ 	.word	0x0000b6a0
        /*0b0c*/ 	.word	0x00000003
        /*0b10*/ 	.word	0x00000080
        /*0b14*/ 	.short	0x010a
        /*0b16*/ 	.byte	0xff
	.zero		1


	//   ....[158]....
        /*0b18*/ 	.word	0x0000b700
        /*0b1c*/ 	.word	0x00000003
        /*0b20*/ 	.word	0x00000088
        /*0b24*/ 	.short	0x010a
        /*0b26*/ 	.byte	0xff
	.zero		1


	//   ....[159]....
        /*0b28*/ 	.word	0x0000b760
        /*0b2c*/ 	.word	0x00000003
        /*0b30*/ 	.word	0x00000090
        /*0b34*/ 	.short	0x010a
        /*0b36*/ 	.byte	0xff
	.zero		1


	//   ....[160]....
        /*0b38*/ 	.word	0x0000b7c0
        /*0b3c*/ 	.word	0x00000003
        /*0b40*/ 	.word	0x00000098
        /*0b44*/ 	.short	0x010a
        /*0b46*/ 	.byte	0xff
	.zero		1


	//   ....[161]....
        /*0b48*/ 	.word	0x0000b820
        /*0b4c*/ 	.word	0x00000003
        /*0b50*/ 	.word	0x00000080
        /*0b54*/ 	.short	0x010a
        /*0b56*/ 	.byte	0xff
	.zero		1


	//   ....[162]....
        /*0b58*/ 	.word	0x0000b880
        /*0b5c*/ 	.word	0x00000003
        /*0b60*/ 	.word	0x00000088
        /*0b64*/ 	.short	0x010a
        /*0b66*/ 	.byte	0xff
	.zero		1


	//   ....[163]....
        /*0b68*/ 	.word	0x0000b8e0
        /*0b6c*/ 	.word	0x00000003
        /*0b70*/ 	.word	0x00000090
        /*0b74*/ 	.short	0x010a
        /*0b76*/ 	.byte	0xff
	.zero		1


	//   ....[164]....
        /*0b78*/ 	.word	0x0000b940
        /*0b7c*/ 	.word	0x00000003
        /*0b80*/ 	.word	0x00000098
        /*0b84*/ 	.short	0x010a
        /*0b86*/ 	.byte	0xff
	.zero		1


	//   ....[165]....
        /*0b88*/ 	.word	0x0000b9a0
        /*0b8c*/ 	.word	0x00000003
        /*0b90*/ 	.word	0x00000080
        /*0b94*/ 	.short	0x010a
        /*0b96*/ 	.byte	0xff
	.zero		1


	//   ....[166]....
        /*0b98*/ 	.word	0x0000ba00
        /*0b9c*/ 	.word	0x00000003
        /*0ba0*/ 	.word	0x00000088
        /*0ba4*/ 	.short	0x010a
        /*0ba6*/ 	.byte	0xff
	.zero		1


	//   ....[167]....
        /*0ba8*/ 	.word	0x0000ba60
        /*0bac*/ 	.word	0x00000003
        /*0bb0*/ 	.word	0x00000090
        /*0bb4*/ 	.short	0x010a
        /*0bb6*/ 	.byte	0xff
	.zero		1


	//   ....[168]....
        /*0bb8*/ 	.word	0x0000bab0
        /*0bbc*/ 	.word	0x00000000
        /*0bc0*/ 	.word	0x000000b0
        /*0bc4*/ 	.short	0x010a
        /*0bc6*/ 	.byte	0xff
	.zero		1


	//   ....[169]....
        /*0bc8*/ 	.word	0x0000bb10
        /*0bcc*/ 	.word	0x00000002
        /*0bd0*/ 	.word	0x00000060
        /*0bd4*/ 	.short	0x010a
        /*0bd6*/ 	.byte	0xff
	.zero		1


	//   ....[170]....
        /*0bd8*/ 	.word	0x0000bb60
        /*0bdc*/ 	.word	0x00000057
        /*0be0*/ 	.word	0x000000d0
        /*0be4*/ 	.short	0x010a
        /*0be6*/ 	.byte	0xff
	.zero		1


	//   ....[171]....
        /*0be8*/ 	.word	0x0000bbb0
        /*0bec*/ 	.word	0x00000003
        /*0bf0*/ 	.word	0x00000060
        /*0bf4*/ 	.short	0x010a
        /*0bf6*/ 	.byte	0xff
	.zero		1


	//   ....[172]....
        /*0bf8*/ 	.word	0x0000bc00
        /*0bfc*/ 	.word	0x0000005b
        /*0c00*/ 	.word	0x00000060
        /*0c04*/ 	.short	0x010a
        /*0c06*/ 	.byte	0xff
	.zero		1


	//   ....[173]....
        /*0c08*/ 	.word	0x0000bc50
        /*0c0c*/ 	.word	0x0000005b
        /*0c10*/ 	.word	0x00000060
        /*0c14*/ 	.short	0x010a
        /*0c16*/ 	.byte	0xff
	.zero		1


	//   ....[174]....
        /*0c18*/ 	.word	0x0000bca0
        /*0c1c*/ 	.word	0x0000005c
        /*0c20*/ 	.word	0x00000060
        /*0c24*/ 	.short	0x010a
        /*0c26*/ 	.byte	0xff
	.zero		1


	//   ....[175]....
        /*0c28*/ 	.word	0x0000bcf0
        /*0c2c*/ 	.word	0x0000005c
        /*0c30*/ 	.word	0x00000060
        /*0c34*/ 	.short	0x010a
        /*0c36*/ 	.byte	0xff
	.zero		1


	//   ....[176]....
        /*0c38*/ 	.word	0x0000bd40
        /*0c3c*/ 	.word	0x0000005c
        /*0c40*/ 	.word	0x00000060
        /*0c44*/ 	.short	0x010a
        /*0c46*/ 	.byte	0xff
	.zero		1


	//   ....[177]....
        /*0c48*/ 	.word	0x0000bd90
        /*0c4c*/ 	.word	0x0000005c
        /*0c50*/ 	.word	0x00000060
        /*0c54*/ 	.short	0x010a
        /*0c56*/ 	.byte	0xff
	.zero		1


	//----- nvinfo : EIATTR_NUM_MBARRIERS
	.align		4
.L_47:
        /*0c58*/ 	.byte	0x03, 0x38
        /*0c5a*/ 	.short	0x0026


	//----- nvinfo : EIATTR_EXIT_INSTR_OFFSETS
	.align		4
        /*0c5c*/ 	.byte	0x04, 0x1c
        /*0c5e*/ 	.short	(.L_49 - .L_48)


	//   ....[0]....
.L_48:
        /*0c60*/ 	.word	0x00002650


	//   ....[1]....
        /*0c64*/ 	.word	0x00002b40


	//   ....[2]....
        /*0c68*/ 	.word	0x00002ba0


	//   ....[3]....
        /*0c6c*/ 	.word	0x00003aa0


	//   ....[4]....
        /*0c70*/ 	.word	0x000050f0


	//   ....[5]....
        /*0c74*/ 	.word	0x00005130


	//   ....[6]....
        /*0c78*/ 	.word	0x0000ad80


	//   ....[7]....
        /*0c7c*/ 	.word	0x0000ae00


	//   ....[8]....
        /*0c80*/ 	.word	0x0000ae30


	//   ....[9]....
        /*0c84*/ 	.word	0x0000aea0


	//----- nvinfo : EIATTR_MAX_THREADS
	.align		4
.L_49:
        /*0c88*/ 	.byte	0x04, 0x05
        /*0c8a*/ 	.short	(.L_51 - .L_50)
.L_50:
        /*0c8c*/ 	.word	0x00000100
        /*0c90*/ 	.word	0x00000001
        /*0c94*/ 	.word	0x00000001


	//----- nvinfo : EIATTR_CRS_STACK_SIZE
	.align		4
.L_51:
        /*0c98*/ 	.byte	0x04, 0x1e
        /*0c9a*/ 	.short	(.L_53 - .L_52)
.L_52:
        /*0c9c*/ 	.word	0x00000000


	//----- nvinfo : EIATTR_CBANK_PARAM_SIZE
	.align		4
.L_53:
        /*0ca0*/ 	.byte	0x03, 0x19
        /*0ca2*/ 	.short	0x0800


	//----- nvinfo : EIATTR_PARAM_CBANK
	.align		4
        /*0ca4*/ 	.byte	0x04, 0x0a
        /*0ca6*/ 	.short	(.L_55 - .L_54)
	.align		4
.L_54:
        /*0ca8*/ 	.word	index@(.nv.constant0._ZN7cutlass13device_kernelINS_4gemm6kernel13GemmUniversalIN4cute5tupleIJiiiiEEENS1_10collective13CollectiveMmaINS1_35MainloopSm100TmaUmmaWarpSpecializedILi6ELi2ELi4ENS5_IJNS4_1CILi1EEESB_SB_EEEEENS5_IJNSA_ILi128EEESE_NSA_ILi32EEEEEENS_10tfloat32_tENS5_IJlSB_lEEESH_SI_NS4_8TiledMMAINS4_8MMA_AtomIJNS4_17SM100_MMA_TF32_SSISH_SH_fLi128ELi128ELNS4_4UMMA5MajorE0ELSN_0ELNSM_7ScaleInE0ELSO_0EEEEEENS4_6LayoutISC_NS5_IJNSA_ILi0EEESS_SS_EEEEENS5_IJNS4_10UnderscoreESV_SV_EEEEENS4_13SM90_TMA_LOADENS4_14ComposedLayoutINS4_7SwizzleILi3ELi4ELi3EEENS4_18smem_ptr_flag_bitsILi32EEENSR_INS5_IJNSA_ILi8EEESF_EEENS5_IJSF_SB_EEEEEEEvNS4_8identityESY_S18_vS19_EENS_8epilogue10collective18CollectiveEpilogueINS1B_23Sm100TmaWarpSpecializedILi4ELi2ELi16ELb1ELb0EEEJSG_NS5_IJNSR_ISE_SB_EENSR_INSA_ILi16EEESB_EEEEESH_SI_SH_SI_NS1B_6fusion15FusionCallbacksIS1F_NS1K_17LinearCombinationISH_fSH_fLNS_15FloatRoundStyleE2EEESG_S1J_JEEENS4_5SM1004TMEM4LOAD26SM100_TMEM_LOAD_32dp32b16xESY_NSZ_INS10_ILi2ELi4ELi3EEES13_NSR_INS5_IJS14_S1H_EEENS5_IJS1H_SB_EEEEEEENS4_39AutoVectorizingCopyWithAssumedAlignmentILi128EEENS4_14SM90_TMA_STOREES1Y_S20_S20_EEEvvEEEEvNT_6ParamsE)
        /*0cac*/ 	.short	0x0380
        /*0cae*/ 	.short	0x0800


	//----- nvinfo : EIATTR_SW_WAR
	.align		4
.L_55:
        /*0cb0*/ 	.byte	0x04, 0x36
        /*0cb2*/ 	.short	(.L_57 - .L_56)
.L_56:
        /*0cb4*/ 	.word	0x00000008
.L_57:


//--------------------- .nv.callgraph             --------------------------
	.section	.nv.callgraph,"",@"SHT_CUDA_CALLGRAPH"
	.align	4
	.sectionentsize	8
	.align		4
        /*0000*/ 	.word	0x00000000
	.align		4
        /*0004*/ 	.word	0xffffffff
	.align		4
        /*0008*/ 	.word	index@(_ZN7cutlass13device_kernelINS_4gemm6kernel13GemmUniversalIN4cute5tupleIJiiiiEEENS1_10collective13CollectiveMmaINS1_35MainloopSm100TmaUmmaWarpSpecializedILi6ELi2ELi4ENS5_IJNS4_1CILi1EEESB_SB_EEEEENS5_IJNSA_ILi128EEESE_NSA_ILi32EEEEEENS_10tfloat32_tENS5_IJlSB_lEEESH_SI_NS4_8TiledMMAINS4_8MMA_AtomIJNS4_17SM100_MMA_TF32_SSISH_SH_fLi128ELi128ELNS4_4UMMA5MajorE0ELSN_0ELNSM_7ScaleInE0ELSO_0EEEEEENS4_6LayoutISC_NS5_IJNSA_ILi0EEESS_SS_EEEEENS5_IJNS4_10UnderscoreESV_SV_EEEEENS4_13SM90_TMA_LOADENS4_14ComposedLayoutINS4_7SwizzleILi3ELi4ELi3EEENS4_18smem_ptr_flag_bitsILi32EEENSR_INS5_IJNSA_ILi8EEESF_EEENS5_IJSF_SB_EEEEEEEvNS4_8identityESY_S18_vS19_EENS_8epilogue10collective18CollectiveEpilogueINS1B_23Sm100TmaWarpSpecializedILi4ELi2ELi16ELb1ELb0EEEJSG_NS5_IJNSR_ISE_SB_EENSR_INSA_ILi16EEESB_EEEEESH_SI_SH_SI_NS1B_6fusion15FusionCallbacksIS1F_NS1K_17LinearCombinationISH_fSH_fLNS_15FloatRoundStyleE2EEESG_S1J_JEEENS4_5SM1004TMEM4LOAD26SM100_TMEM_LOAD_32dp32b16xESY_NSZ_INS10_ILi2ELi4ELi3EEES13_NSR_INS5_IJS14_S1H_EEENS5_IJS1H_SB_EEEEEEENS4_39AutoVectorizingCopyWithAssumedAlignmentILi128EEENS4_14SM90_TMA_STOREES1Y_S20_S20_EEEvvEEEEvNT_6ParamsE)
	.align		4
        /*000c*/ 	.word	index@(__assertfail)
	.align		4
        /*0010*/ 	.word	0x00000000
	.align		4
        /*0014*/ 	.word	0xfffffffe
	.align		4
        /*0018*/ 	.word	0x00000000
	.align		4
        /*001c*/ 	.word	0xfffffffd
	.align		4
        /*0020*/ 	.word	0x00000000
	.align		4
        /*0024*/ 	.word	0xfffffffc


//--------------------- .nv.constant4             --------------------------
	.section	.nv.constant4,"a",@progbits
	.align	8
	.align		8
.nv.constant4:
        /*0000*/ 	.dword	__assertfail
	.align		8
        /*0008*/ 	.dword	__unnamed_1
	.align		8
        /*0010*/ 	.dword	__unnamed_2
	.align		8
        /*0018*/ 	.dword	_ZN40_INTERNAL_6e93a048_4_k_cu_a5c0e248_402814cuda3std3__45__cpo5beginE
	.align		8
        /*0020*/ 	.dword	_ZN40_INTERNAL_6e93a048_4_k_cu_a5c0e248_402814cuda3std3__45__cpo3endE
	.align		8
        /*0028*/ 	.dword	_ZN40_INTERNAL_6e93a048_4_k_cu_a5c0e248_402814cuda3std3__45__cpo6cbeginE
	.align		8
        /*0030*/ 	.dword	_ZN40_INTERNAL_6e93a048_4_k_cu_a5c0e248_402814cuda3std3__45__cpo4cendE
	.align		8
        /*0038*/ 	.dword	_ZN40_INTERNAL_6e93a048_4_k_cu_a5c0e248_402814cuda3std3__442_GLOBAL__N__6e93a048_4_k_cu_a5c0e248_402816ignoreE
	.align		8
        /*0040*/ 	.dword	_ZN40_INTERNAL_6e93a048_4_k_cu_a5c0e248_402814cuda3std3__419piecewise_constructE
	.align		8
        /*0048*/ 	.dword	_ZN40_INTERNAL_6e93a048_4_k_cu_a5c0e248_402814cuda3std3__48in_placeE
	.align		8
        /*0050*/ 	.dword	_ZN40_INTERNAL_6e93a048_4_k_cu_a5c0e248_402814cuda3std6ranges3__45__cpo4swapE
	.align		8
        /*0058*/ 	.dword	_ZN40_INTERNAL_6e93a048_4_k_cu_a5c0e248_402814cuda3std6ranges3__45__cpo9iter_moveE
	.align		8
        /*0060*/ 	.dword	_ZN40_INTERNAL_6e93a048_4_k_cu_a5c0e248_402814cute7productE
	.align		8
        /*0068*/ 	.dword	_ZN40_INTERNAL_6e93a048_4_k_cu_a5c0e248_402814cute1_E
	.align		8
        /*0070*/ 	.dword	$str$25
	.align		8
        /*0078*/ 	.dword	$str$26
	.align		8
        /*0080*/ 	.dword	$str$27
	.align		8
        /*0088*/ 	.dword	$str$28


//--------------------- .text._ZN7cutlass13device_kernelINS_4gemm6kernel13GemmUniversalIN4cute5tupleIJiiiiEEENS1_10collective13CollectiveMmaINS1_35MainloopSm100TmaUmmaWarpSpecializedILi6ELi2ELi4ENS5_IJNS4_1CILi1EEESB_SB_EEEEENS5_IJNSA_ILi128EEESE_NSA_ILi32EEEEEENS_10tfloat32_tENS5_IJlSB_lEEESH_SI_NS4_8TiledMMAINS4_8MMA_AtomIJNS4_17SM100_MMA_TF32_SSISH_SH_fLi128ELi128ELNS4_4UMMA5MajorE0ELSN_0ELNSM_7ScaleInE0ELSO_0EEEEEENS4_6LayoutISC_NS5_IJNSA_ILi0EEESS_SS_EEEEENS5_IJNS4_10UnderscoreESV_SV_EEEEENS4_13SM90_TMA_LOADENS4_14ComposedLayoutINS4_7SwizzleILi3ELi4ELi3EEENS4_18smem_ptr_flag_bitsILi32EEENSR_INS5_IJNSA_ILi8EEESF_EEENS5_IJSF_SB_EEEEEEEvNS4_8identityESY_S18_vS19_EENS_8epilogue10collective18CollectiveEpilogueINS1B_23Sm100TmaWarpSpecializedILi4ELi2ELi16ELb1ELb0EEEJSG_NS5_IJNSR_ISE_SB_EENSR_INSA_ILi16EEESB_EEEEESH_SI_SH_SI_NS1B_6fusion15FusionCallbacksIS1F_NS1K_17LinearCombinationISH_fSH_fLNS_15FloatRoundStyleE2EEESG_S1J_JEEENS4_5SM1004TMEM4LOAD26SM100_TMEM_LOAD_32dp32b16xESY_NSZ_INS10_ILi2ELi4ELi3EEES13_NSR_INS5_IJS14_S1H_EEENS5_IJS1H_SB_EEEEEEENS4_39AutoVectorizingCopyWithAssumedAlignmentILi128EEENS4_14SM90_TMA_STOREES1Y_S20_S20_EEEvvEEEEvNT_6ParamsE --------------------------
	.section	.text._ZN7cutlass13device_kernelINS_4gemm6kernel13GemmUniversalIN4cute5tupleIJiiiiEEENS1_10collective13CollectiveMmaINS1_35MainloopSm100TmaUmmaWarpSpecializedILi6ELi2ELi4ENS5_IJNS4_1CILi1EEESB_SB_EEEEENS5_IJNSA_ILi128EEESE_NSA_ILi32EEEEEENS_10tfloat32_tENS5_IJlSB_lEEESH_SI_NS4_8TiledMMAINS4_8MMA_AtomIJNS4_17SM100_MMA_TF32_SSISH_SH_fLi128ELi128ELNS4_4UMMA5MajorE0ELSN_0ELNSM_7ScaleInE0ELSO_0EEEEEENS4_6LayoutISC_NS5_IJNSA_ILi0EEESS_SS_EEEEENS5_IJNS4_10UnderscoreESV_SV_EEEEENS4_13SM90_TMA_LOADENS4_14ComposedLayoutINS4_7SwizzleILi3ELi4ELi3EEENS4_18smem_ptr_flag_bitsILi32EEENSR_INS5_IJNSA_ILi8EEESF_EEENS5_IJSF_SB_EEEEEEEvNS4_8identityESY_S18_vS19_EENS_8epilogue10collective18CollectiveEpilogueINS1B_23Sm100TmaWarpSpecializedILi4ELi2ELi16ELb1ELb0EEEJSG_NS5_IJNSR_ISE_SB_EENSR_INSA_ILi16EEESB_EEEEESH_SI_SH_SI_NS1B_6fusion15FusionCallbacksIS1F_NS1K_17LinearCombinationISH_fSH_fLNS_15FloatRoundStyleE2EEESG_S1J_JEEENS4_5SM1004TMEM4LOAD26SM100_TMEM_LOAD_32dp32b16xESY_NSZ_INS10_ILi2ELi4ELi3EEES13_NSR_INS5_IJS14_S1H_EEENS5_IJS1H_SB_EEEEEEENS4_39AutoVectorizingCopyWithAssumedAlignmentILi128EEENS4_14SM90_TMA_STOREES1Y_S20_S20_EEEvvEEEEvNT_6ParamsE,"ax",@progbits
	.align	128
.text._ZN7cutlass13device_kernelINS_4gemm6kernel13GemmUniversalIN4cute5tupleIJiiiiEEENS1_10collective13CollectiveMmaINS1_35MainloopSm100TmaUmmaWarpSpecializedILi6ELi2ELi4ENS5_IJNS4_1CILi1EEESB_SB_EEEEENS5_IJNSA_ILi128EEESE_NSA_ILi32EEEEEENS_10tfloat32_tENS5_IJlSB_lEEESH_SI_NS4_8TiledMMAINS4_8MMA_AtomIJNS4_17SM100_MMA_TF32_SSISH_SH_fLi128ELi128ELNS4_4UMMA5MajorE0ELSN_0ELNSM_7ScaleInE0ELSO_0EEEEEENS4_6LayoutISC_NS5_IJNSA_ILi0EEESS_SS_EEEEENS5_IJNS4_10UnderscoreESV_SV_EEEEENS4_13SM90_TMA_LOADENS4_14ComposedLayoutINS4_7SwizzleILi3ELi4ELi3EEENS4_18smem_ptr_flag_bitsILi32EEENSR_INS5_IJNSA_ILi8EEESF_EEENS5_IJSF_SB_EEEEEEEvNS4_8identityESY_S18_vS19_EENS_8epilogue10collective18CollectiveEpilogueINS1B_23Sm100TmaWarpSpecializedILi4ELi2ELi16ELb1ELb0EEEJSG_NS5_IJNSR_ISE_SB_EENSR_INSA_ILi16EEESB_EEEEESH_SI_SH_SI_NS1B_6fusion15FusionCallbacksIS1F_NS1K_17LinearCombinationISH_fSH_fLNS_15FloatRoundStyleE2EEESG_S1J_JEEENS4_5SM1004TMEM4LOAD26SM100_TMEM_LOAD_32dp32b16xESY_NSZ_INS10_ILi2ELi4ELi3EEES13_NSR_INS5_IJS14_S1H_EEENS5_IJS1H_SB_EEEEEEENS4_39AutoVectorizingCopyWithAssumedAlignmentILi128EEENS4_14SM90_TMA_STOREES1Y_S20_S20_EEEvvEEEEvNT_6ParamsE:
        .type           _ZN7cutlass13device_kernelINS_4gemm6kernel13GemmUniversalIN4cute5tupleIJiiiiEEENS1_10collective13CollectiveMmaINS1_35MainloopSm100TmaUmmaWarpSpecializedILi6ELi2ELi4ENS5_IJNS4_1CILi1EEESB_SB_EEEEENS5_IJNSA_ILi128EEESE_NSA_ILi32EEEEEENS_10tfloat32_tENS5_IJlSB_lEEESH_SI_NS4_8TiledMMAINS4_8MMA_AtomIJNS4_17SM100_MMA_TF32_SSISH_SH_fLi128ELi128ELNS4_4UMMA5MajorE0ELSN_0ELNSM_7ScaleInE0ELSO_0EEEEEENS4_6LayoutISC_NS5_IJNSA_ILi0EEESS_SS_EEEEENS5_IJNS4_10UnderscoreESV_SV_EEEEENS4_13SM90_TMA_LOADENS4_14ComposedLayoutINS4_7SwizzleILi3ELi4ELi3EEENS4_18smem_ptr_flag_bitsILi32EEENSR_INS5_IJNSA_ILi8EEESF_EEENS5_IJSF_SB_EEEEEEEvNS4_8identityESY_S18_vS19_EENS_8epilogue10collective18CollectiveEpilogueINS1B_23Sm100TmaWarpSpecializedILi4ELi2ELi16ELb1ELb0EEEJSG_NS5_IJNSR_ISE_SB_EENSR_INSA_ILi16EEESB_EEEEESH_SI_SH_SI_NS1B_6fusion15FusionCallbacksIS1F_NS1K_17LinearCombinationISH_fSH_fLNS_15FloatRoundStyleE2EEESG_S1J_JEEENS4_5SM1004TMEM4LOAD26SM100_TMEM_LOAD_32dp32b16xESY_NSZ_INS10_ILi2ELi4ELi3EEES13_NSR_INS5_IJS14_S1H_EEENS5_IJS1H_SB_EEEEEEENS4_39AutoVectorizingCopyWithAssumedAlignmentILi128EEENS4_14SM90_TMA_STOREES1Y_S20_S20_EEEvvEEEEvNT_6ParamsE,@function
        .size           _ZN7cutlass13device_kernelINS_4gemm6kernel13GemmUniversalIN4cute5tupleIJiiiiEEENS1_10collective13CollectiveMmaINS1_35MainloopSm100TmaUmmaWarpSpecializedILi6ELi2ELi4ENS5_IJNS4_1CILi1EEESB_SB_EEEEENS5_IJNSA_ILi128EEESE_NSA_ILi32EEEEEENS_10tfloat32_tENS5_IJlSB_lEEESH_SI_NS4_8TiledMMAINS4_8MMA_AtomIJNS4_17SM100_MMA_TF32_SSISH_SH_fLi128ELi128ELNS4_4UMMA5MajorE0ELSN_0ELNSM_7ScaleInE0ELSO_0EEEEEENS4_6LayoutISC_NS5_IJNSA_ILi0EEESS_SS_EEEEENS5_IJNS4_10UnderscoreESV_SV_EEEEENS4_13SM90_TMA_LOADENS4_14ComposedLayoutINS4_7SwizzleILi3ELi4ELi3EEENS4_18smem_ptr_flag_bitsILi32EEENSR_INS5_IJNSA_ILi8EEESF_EEENS5_IJSF_SB_EEEEEEEvNS4_8identityESY_S18_vS19_EENS_8epilogue10collective18CollectiveEpilogueINS1B_23Sm100TmaWarpSpecializedILi4ELi2ELi16ELb1ELb0EEEJSG_NS5_IJNSR_ISE_SB_EENSR_INSA_ILi16EEESB_EEEEESH_SI_SH_SI_NS1B_6fusion15FusionCallbacksIS1F_NS1K_17LinearCombinationISH_fSH_fLNS_15FloatRoundStyleE2EEESG_S1J_JEEENS4_5SM1004TMEM4LOAD26SM100_TMEM_LOAD_32dp32b16xESY_NSZ_INS10_ILi2ELi4ELi3EEES13_NSR_INS5_IJS14_S1H_EEENS5_IJS1H_SB_EEEEEEENS4_39AutoVectorizingCopyWithAssumedAlignmentILi128EEENS4_14SM90_TMA_STOREES1Y_S20_S20_EEEvvEEEEvNT_6ParamsE,(.L_x_226 - _ZN7cutlass13device_kernelINS_4gemm6kernel13GemmUniversalIN4cute5tupleIJiiiiEEENS1_10collective13CollectiveMmaINS1_35MainloopSm100TmaUmmaWarpSpecializedILi6ELi2ELi4ENS5_IJNS4_1CILi1EEESB_SB_EEEEENS5_IJNSA_ILi128EEESE_NSA_ILi32EEEEEENS_10tfloat32_tENS5_IJlSB_lEEESH_SI_NS4_8TiledMMAINS4_8MMA_AtomIJNS4_17SM100_MMA_TF32_SSISH_SH_fLi128ELi128ELNS4_4UMMA5MajorE0ELSN_0ELNSM_7ScaleInE0ELSO_0EEEEEENS4_6LayoutISC_NS5_IJNSA_ILi0EEESS_SS_EEEEENS5_IJNS4_10UnderscoreESV_SV_EEEEENS4_13SM90_TMA_LOADENS4_14ComposedLayoutINS4_7SwizzleILi3ELi4ELi3EEENS4_18smem_ptr_flag_bitsILi32EEENSR_INS5_IJNSA_ILi8EEESF_EEENS5_IJSF_SB_EEEEEEEvNS4_8identityESY_S18_vS19_EENS_8epilogue10collective18CollectiveEpilogueINS1B_23Sm100TmaWarpSpecializedILi4ELi2ELi16ELb1ELb0EEEJSG_NS5_IJNSR_ISE_SB_EENSR_INSA_ILi16EEESB_EEEEESH_SI_SH_SI_NS1B_6fusion15FusionCallbacksIS1F_NS1K_17LinearCombinationISH_fSH_fLNS_15FloatRoundStyleE2EEESG_S1J_JEEENS4_5SM1004TMEM4LOAD26SM100_TMEM_LOAD_32dp32b16xESY_NSZ_INS10_ILi2ELi4ELi3EEES13_NSR_INS5_IJS14_S1H_EEENS5_IJS1H_SB_EEEEEEENS4_39AutoVectorizingCopyWithAssumedAlignmentILi128EEENS4_14SM90_TMA_STOREES1Y_S20_S20_EEEvvEEEEvNT_6ParamsE)
        .other          _ZN7cutlass13device_kernelINS_4gemm6kernel13GemmUniversalIN4cute5tupleIJiiiiEEENS1_10collective13CollectiveMmaINS1_35MainloopSm100TmaUmmaWarpSpecializedILi6ELi2ELi4ENS5_IJNS4_1CILi1EEESB_SB_EEEEENS5_IJNSA_ILi128EEESE_NSA_ILi32EEEEEENS_10tfloat32_tENS5_IJlSB_lEEESH_SI_NS4_8TiledMMAINS4_8MMA_AtomIJNS4_17SM100_MMA_TF32_SSISH_SH_fLi128ELi128ELNS4_4UMMA5MajorE0ELSN_0ELNSM_7ScaleInE0ELSO_0EEEEEENS4_6LayoutISC_NS5_IJNSA_ILi0EEESS_SS_EEEEENS5_IJNS4_10UnderscoreESV_SV_EEEEENS4_13SM90_TMA_LOADENS4_14ComposedLayoutINS4_7SwizzleILi3ELi4ELi3EEENS4_18smem_ptr_flag_bitsILi32EEENSR_INS5_IJNSA_ILi8EEESF_EEENS5_IJSF_SB_EEEEEEEvNS4_8identityESY_S18_vS19_EENS_8epilogue10collective18CollectiveEpilogueINS1B_23Sm100TmaWarpSpecializedILi4ELi2ELi16ELb1ELb0EEEJSG_NS5_IJNSR_ISE_SB_EENSR_INSA_ILi16EEESB_EEEEESH_SI_SH_SI_NS1B_6fusion15FusionCallbacksIS1F_NS1K_17LinearCombinationISH_fSH_fLNS_15FloatRoundStyleE2EEESG_S1J_JEEENS4_5SM1004TMEM4LOAD26SM100_TMEM_LOAD_32dp32b16xESY_NSZ_INS10_ILi2ELi4ELi3EEES13_NSR_INS5_IJS14_S1H_EEENS5_IJS1H_SB_EEEEEEENS4_39AutoVectorizingCopyWithAssumedAlignmentILi128EEENS4_14SM90_TMA_STOREES1Y_S20_S20_EEEvvEEEEvNT_6ParamsE,@"STO_CUDA_ENTRY STV_DEFAULT"
_ZN7cutlass13device_kernelINS_4gemm6kernel13GemmUniversalIN4cute5tupleIJiiiiEEENS1_10collective13CollectiveMmaINS1_35MainloopSm100TmaUmmaWarpSpecializedILi6ELi2ELi4ENS5_IJNS4_1CILi1EEESB_SB_EEEEENS5_IJNSA_ILi128EEESE_NSA_ILi32EEEEEENS_10tfloat32_tENS5_IJlSB_lEEESH_SI_NS4_8TiledMMAINS4_8MMA_AtomIJNS4_17SM100_MMA_TF32_SSISH_SH_fLi128ELi128ELNS4_4UMMA5MajorE0ELSN_0ELNSM_7ScaleInE0ELSO_0EEEEEENS4_6LayoutISC_NS5_IJNSA_ILi0EEESS_SS_EEEEENS5_IJNS4_10UnderscoreESV_SV_EEEEENS4_13SM90_TMA_LOADENS4_14ComposedLayoutINS4_7SwizzleILi3ELi4ELi3EEENS4_18smem_ptr_flag_bitsILi32EEENSR_INS5_IJNSA_ILi8EEESF_EEENS5_IJSF_SB_EEEEEEEvNS4_8identityESY_S18_vS19_EENS_8epilogue10collective18CollectiveEpilogueINS1B_23Sm100TmaWarpSpecializedILi4ELi2ELi16ELb1ELb0EEEJSG_NS5_IJNSR_ISE_SB_EENSR_INSA_ILi16EEESB_EEEEESH_SI_SH_SI_NS1B_6fusion15FusionCallbacksIS1F_NS1K_17LinearCombinationISH_fSH_fLNS_15FloatRoundStyleE2EEESG_S1J_JEEENS4_5SM1004TMEM4LOAD26SM100_TMEM_LOAD_32dp32b16xESY_NSZ_INS10_ILi2ELi4ELi3EEES13_NSR_INS5_IJS14_S1H_EEENS5_IJS1H_SB_EEEEEEENS4_39AutoVectorizingCopyWithAssumedAlignmentILi128EEENS4_14SM90_TMA_STOREES1Y_S20_S20_EEEvvEEEEvNT_6ParamsE:
[----:B------:R-:W1:Y:S01]  /*0000*/  LDC R1, c[0x0][0x37c] ;  /* 0x0000df00ff017b82 */ /* 0x000e620000000800 */
[----:B------:R-:W2:Y:S01]  /*0010*/  S2R R80, SR_TID.X ;  /* 0x0000000000507919 */ /* 0x000ea20000002100 */
[----:B------:R-:W3:Y:S01]  /*0020*/  LDCU.64 UR4, c[0x0][0x890] ;  /* 0x00011200ff0477ac */ /* 0x000ee20008000a00 */
[----:B------:R-:W-:Y:S02]  /*0030*/  PRMT R67, RZ, 0x7610, R67 ;  /* 0x00007610ff437816 */ /* 0x000fe40000000043 */
[----:B------:R-:W-:Y:S01]  /*0040*/  ELECT P5, URZ, PT ;  /* 0x0000000000ff782f */ /* 0x000fe200038a0000 */
[----:B------:R-:W4:Y:S01]  /*0050*/  LDCU.64 UR46, c[0x0][0x358] ;  /* 0x00006b00ff2e77ac */ /* 0x000f220008000a00 */
[----:B---3--:R-:W-:-:S04]  /*0060*/  UISETP.NE.U32.AND UP0, UPT, UR4, URZ, UPT ;  /* 0x000000ff0400728c */ /* 0x008fc8000bf05070 */
[----:B------:R-:W-:Y:S01]  /*0070*/  UISETP.NE.AND.EX UP0, UPT, UR5, URZ, UPT, UP0 ;  /* 0x000000ff0500728c */ /* 0x000fe2000bf05300 */
[----:B--2---:R-:W-:-:S05]  /*0080*/  SHF.R.U32.HI R72, RZ, 0x5, R80 ;  /* 0x00000005ff487819 */ /* 0x004fca0000011650 */
[----:B------:R-:W2:Y:S02]  /*0090*/  SHFL.IDX PT, R0, R72, RZ, 0x1f ;  /* 0x00001fff48007589 */ /* 0x000ea400000e0000 */
[----:B--2---:R-:W-:Y:S01]  /*00a0*/  R2UR UR8, R0 ;  /* 0x00000000000872ca */ /* 0x004fe200000e0000 */
[----:B-1--4-:R-:W-:-:S14]  /*00b0*/  BRA.U UP0, `(.L_x_0) ;  /* 0x00000001002c7547 */ /* 0x012fdc000b800000 */
[----:B------:R-:W1:Y:S02]  /*00c0*/  LDCU.64 UR6, c[0x0][0x888] ;  /* 0x00011100ff0677ac */ /* 0x000e640008000a00 */
[----:B-1----:R-:W-:-:S04]  /*00d0*/  UISETP.NE.U32.AND UP0, UPT, UR6, URZ, UPT ;  /* 0x000000ff0600728c */ /* 0x002fc8000bf05070 */
[----:B------:R-:W-:-:S09]  /*00e0*/  UISETP.NE.AND.EX UP0, UPT, UR7, URZ, UPT, UP0 ;  /* 0x000000ff0700728c */ /* 0x000fd2000bf05300 */
[----:B------:R-:W-:Y:S05]  /*00f0*/  BRA.U !UP0, `(.L_x_1) ;  /* 0x0000000108107547 */ /* 0x000fea000b800000 */
[----:B------:R-:W1:Y:S02]  /*0100*/  LDC.64 R2, c[0x0][0x888] ;  /* 0x00022200ff027b82 */ /* 0x000e640000000a00 */
[----:B-1----:R1:W5:Y:S01]  /*0110*/  LDG.E R35, desc[UR46][R2.64] ;  /* 0x0000002e02237981 */ /* 0x002362000c1e1900 */
[----:B------:R-:W-:Y:S01]  /*0120*/  HFMA2 R67, -RZ, RZ, 0, 5.9604644775390625e-08 ;  /* 0x00000001ff437431 */ /* 0x000fe200000001ff */
[----:B------:R-:W-:Y:S05]  /*0130*/  BRA `(.L_x_0) ;  /* 0x00000000000c7947 */ /* 0x000fea0003800000 */
.L_x_1:
[----:B------:R-:W1:Y:S01]  /*0140*/  LDCU UR6, c[0x0][0x880] ;  /* 0x00011000ff0677ac */ /* 0x000e620008000800 */
[----:B------:R-:W-:Y:S01]  /*0150*/  HFMA2 R67, -RZ, RZ, 0, 5.9604644775390625e-08 ;  /* 0x00000001ff437431 */ /* 0x000fe200000001ff */
[----:B-1----:R-:W-:-:S07]  /*0160*/  MOV R35, UR6 ;  /* 0x0000000600237c02 */ /* 0x002fce0008000f00 */
.L_x_0:
[----:B------:R-:W2:Y:S02]  /*0170*/  LDCU.64 UR6, c[0x0][0x8b0] ;  /* 0x00011600ff0677ac */ /* 0x000ea40008000a00 */
[----:B--2---:R-:W-:-:S04]  /*0180*/  UISETP.NE.U32.AND UP0, UPT, UR6, URZ, UPT ;  /* 0x000000ff0600728c */ /* 0x004fc8000bf05070 */
[----:B------:R-:W-:-:S09]  /*0190*/  UISETP.NE.AND.EX UP0, UPT, UR7, URZ, UPT, UP0 ;  /* 0x000000ff0700728c */ /* 0x000fd2000bf05300 */
[----:B------:R-:W-:Y:S05]  /*01a0*/  BRA.U UP0, `(.L_x_2) ;  /* 0x0000000100247547 */ /* 0x000fea000b800000 */
[----:B------:R-:W2:Y:S02]  /*01b0*/  LDCU.64 UR6, c[0x0][0x8a8] ;  /* 0x00011500ff0677ac */ /* 0x000ea40008000a00 */
[----:B--2---:R-:W-:-:S04]  /*01c0*/  UISETP.NE.U32.AND UP0, UPT, UR6, URZ, UPT ;  /* 0x000000ff0600728c */ /* 0x004fc8000bf05070 */
[----:B------:R-:W-:-:S09]  /*01d0*/  UISETP.NE.AND.EX UP0, UPT, UR7, URZ, UPT, UP0 ;  /* 0x000000ff0700728c */ /* 0x000fd2000bf05300 */
[----:B------:R-:W-:Y:S05]  /*01e0*/  BRA.U !UP0, `(.L_x_3) ;  /* 0x00000001080c7547 */ /* 0x000fea000b800000 */
[----:B------:R-:W2:Y:S02]  /*01f0*/  LDC.64 R32, c[0x0][0x8a8] ;  /* 0x00022a00ff207b82 */ /* 0x000ea40000000a00 */
[----:B--2---:R2:W5:Y:S01]  /*0200*/  LDG.E R32, desc[UR46][R32.64] ;  /* 0x0000002e20207981 */ /* 0x004562000c1e1900 */
[----:B------:R-:W-:Y:S05]  /*0210*/  BRA `(.L_x_2) ;  /* 0x0000000000087947 */ /* 0x000fea0003800000 */
.L_x_3:
[----:B------:R-:W2:Y:S02]  /*0220*/  LDCU UR6, c[0x0][0x8a0] ;  /* 0x00011400ff0677ac */ /* 0x000ea40008000800 */
[----:B--2---:R-:W-:Y:S02]  /*0230*/  MOV R32, UR6 ;  /* 0x0000000600207c02 */ /* 0x004fe40008000f00 */
.L_x_2:
[----:B------:R-:W-:Y:S01]  /*0240*/  IMAD.U32 R0, RZ, RZ, UR8 ;  /* 0x00000008ff007e24 */ /* 0x000fe2000f8e00ff */
[----:B------:R-:W-:Y:S04]  /*0250*/  BSSY.RECONVERGENT B0, `(.L_x_4) ;  /* 0x000000c000007945 */ /* 0x000fe80003800200 */
[C---:B------:R-:W-:Y:S02]  /*0260*/  ISETP.NE.OR P1, PT, R0.reuse, 0x1, !P5 ;  /* 0x000000010000780c */ /* 0x040fe40006f25670 */
[----:B------:R-:W-:-:S11]  /*0270*/  ISETP.NE.OR P0, PT, R0, 0x3, !P5 ;  /* 0x000000030000780c */ /* 0x000fd60006f05670 */
[----:B------:R-:W-:Y:S05]  /*0280*/  @P1 BRA `(.L_x_5) ;  /* 0x0000000000201947 */ /* 0x000fea0003800000 */
[----:B------:R-:W3:Y:S02]  /*0290*/  LDCU.64 UR6, c[0x0][0x348] ;  /* 0x00006900ff0677ac */ /* 0x000ee40008000a00 */
[----:B---3--:R-:W-:Y:S02]  /*02a0*/  UIADD3 UR10, UP1, UPT, UR6, 0x80, URZ ;  /* 0x00000080060a7890 */ /* 0x008fe4000ff3e0ff */
[----:B------:R-:W-:Y:S02]  /*02b0*/  UIADD3 UR6, UP0, UPT, UR6, 0x180, URZ ;  /* 0x0000018006067890 */ /* 0x000fe4000ff1e0ff */
[----:B------:R-:W-:Y:S02]  /*02c0*/  UIADD3.X UR11, UPT, UPT, URZ, UR7, URZ, UP1, !UPT ;  /* 0x00000007ff0b7290 */ /* 0x000fe40008ffe4ff */
[----:B------:R-:W-:-:S07]  /*02d0*/  UIADD3.X UR7, UPT, UPT, URZ, UR7, URZ, UP0, !UPT ;  /* 0x00000007ff077290 */ /* 0x000fce00087fe4ff */
[----:B------:R3:W-:Y:S02]  /*02e0*/  UTMACCTL.PF [UR10] ;  /* 0x000000000a0079b9 */ /* 0x0007e40008040000 */
[----:B------:R3:W-:Y:S02]  /*02f0*/  UTMACCTL.PF [UR6] ;  /* 0x00000000060079b9 */ /* 0x0007e40008040000 */
[----:B---3--:R-:W-:Y:S01]  /*0300*/  NOP ;  /* 0x0000000000007918 */ /* 0x008fe20000000000 */
.L_x_5:
[----:B------:R-:W-:Y:S05]  /*0310*/  BSYNC.RECONVERGENT B0 ;  /* 0x0000000000007941 */ /* 0x000fea0003800200 */
.L_x_4:
[----:B------:R-:W-:Y:S04]  /*0320*/  BSSY.RECONVERGENT B0, `(.L_x_6) ;  /* 0x000000a000007945 */ /* 0x000fe80003800200 */
        /* <DEDUP_REMOVED lines=9> */
.L_x_7:
[----:B------:R-:W-:Y:S05]  /*03c0*/  BSYNC.RECONVERGENT B0 ;  /* 0x0000000000007941 */ /* 0x000fea0003800200 */
.L_x_6:
[----:B------:R-:W3:Y:S01]  /*03d0*/  LDCU.64 UR6, c[0x0][0x888] ;  /* 0x00011100ff0677ac */ /* 0x000ee20008000a00 */
[----:B------:R-:W-:Y:S02]  /*03e0*/  UISETP.EQ.U32.AND UP1, UPT, UR4, URZ, UPT ;  /* 0x000000ff0400728c */ /* 0x000fe4000bf22070 */
[----:B------:R-:W-:Y:S02]  /*03f0*/  UPLOP3.LUT UP2, UPT, UPT, UPT, UPT, 0x80, 0x8 ;  /* 0x000000000008789c */ /* 0x000fe40003f4f070 */
[----:B---3--:R-:W-:-:S04]  /*0400*/  UISETP.NE.U32.AND UP0, UPT, UR6, URZ, UPT ;  /* 0x000000ff0600728c */ /* 0x008fc8000bf05070 */
[----:B------:R-:W-:-:S04]  /*0410*/  UISETP.NE.AND.EX UP0, UPT, UR7, URZ, UPT, UP0 ;  /* 0x000000ff0700728c */ /* 0x000fc8000bf05300 */
[----:B------:R-:W-:-:S04]  /*0420*/  UISETP.EQ.OR.EX UP3, UPT, UR5, URZ, !UP0, UP1 ;  /* 0x000000ff0500728c */ /* 0x000fc8000c762710 */
[----:B------:R-:W-:-:S05]  /*0430*/  UP2UR UR50, UPR, URZ, 0x8 ;  /* 0x00000008ff327883 */ /* 0x000fca0008000000 */
[----:B------:R-:W-:Y:S07]  /*0440*/  BRA.U !UP3, `(.L_x_8) ;  /* 0x000000010b207547 */ /* 0x000fee000b800000 */
[----:B------:R-:W-:Y:S01]  /*0450*/  UISETP.NE.U32.AND UP2, UPT, UR4, URZ, UPT ;  /* 0x000000ff0400728c */ /* 0x000fe2000bf45070 */
[----:B-----5:R-:W-:Y:S01]  /*0460*/  FSETP.NEU.AND P0, PT, R35, RZ, PT ;  /* 0x000000ff2300720b */ /* 0x020fe20003f0d000 */
[----:B------:R-:W-:Y:S02]  /*0470*/  USEL UR4, URZ, 0xffffffff, UP0 ;  /* 0xffffffffff047887 */ /* 0x000fe40008000000 */
[----:B------:R-:W-:-:S10]  /*0480*/  UISETP.NE.AND.EX UP2, UPT, UR5, URZ, UPT, UP2 ;  /* 0x000000ff0500728c */ /* 0x000fd4000bf45320 */
[----:B------:R-:W-:Y:S01]  /*0490*/  VOTEU.ANY UP1, P0 ;  /* 0x0000000000ff7886 */ /* 0x000fe20000020100 */
[----:B------:R-:W-:-:S04]  /*04a0*/  @!UP2 USEL UR4, URZ, 0xffffffff, UP1 ;  /* 0xffffffffff04a887 */ /* 0x000fc80008800000 */
[----:B------:R-:W-:-:S04]  /*04b0*/  ULOP3.LUT UR4, UR4, 0x1, URZ, 0xc0, !UPT ;  /* 0x0000000104047892 */ /* 0x000fc8000f8ec0ff */
[----:B------:R-:W-:-:S11]  /*04c0*/  UISETP.NE.U32.AND UP2, UPT, UR4, 0x1, UPT ;  /* 0x000000010400788c */ /* 0x000fd6000bf45070 */
.L_x_8:
[----:B-1----:R-:W1:Y:S01]  /*04d0*/  SHFL.IDX PT, R2, R72, RZ, 0x1f ;  /* 0x00001fff48027589 */ /* 0x002e6200000e0000 */
[----:B------:R-:W-:-:S04]  /*04e0*/  UISETP.NE.AND UP1, UPT, UR8, 0x2, UPT ;  /* 0x000000020800788c */ /* 0x000fc8000bf25270 */
[----:B------:R-:W-:Y:S01]  /*04f0*/  USEL UR6, URZ, 0x1, UP1 ;  /* 0x00000001ff067887 */ /* 0x000fe20008800000 */
[----:B-1----:R-:W-:-:S13]  /*0500*/  ISETP.NE.AND P0, PT, R2, RZ, PT ;  /* 0x000000ff0200720c */ /* 0x002fda0003f05270 */
[----:B------:R-:W-:Y:S05]  /*0510*/  @P0 BRA `(.L_x_9) ;  /* 0x0000000000580947 */ /* 0x000fea0003800000 */
[----:B------:R-:W1:Y:S01]  /*0520*/  S2UR UR5, SR_CgaCtaId ;  /* 0x00000000000579c3 */ /* 0x000e620000008800 */
[----:B------:R-:W-:Y:S01]  /*0530*/  UMOV UR7, 0x400 ;  /* 0x0000040000077882 */ /* 0x000fe20000000000 */
[----:B------:R-:W-:Y:S01]  /*0540*/  UMOV UR4, 0x1 ;  /* 0x0000000100047882 */ /* 0x000fe20000000000 */
[----:B------:R-:W-:Y:S01]  /*0550*/  ELECT P0, URZ, PT ;  /* 0x0000000000ff782f */ /* 0x000fe20003800000 */
[----:B------:R-:W-:-:S04]  /*0560*/  UIADD3 UR10, UPT, UPT, -UR4, 0x100000, URZ ;  /* 0x00100000040a7890 */ /* 0x000fc8000fffe1ff */
[----:B------:R-:W-:Y:S02]  /*0570*/  USHF.L.U32 UR11, UR10, 0xb, URZ ;  /* 0x0000000b0a0b7899 */ /* 0x000fe400080006ff */
[----:B------:R-:W-:Y:S02]  /*0580*/  USHF.L.U32 UR10, UR10, 0x1, URZ ;  /* 0x000000010a0a7899 */ /* 0x000fe400080006ff */
[----:B-1----:R-:W-:Y:S01]  /*0590*/  ULEA UR5, UR5, UR7, 0x18 ;  /* 0x0000000705057291 */ /* 0x002fe2000f8ec0ff */
[----:B------:R-:W1:Y:S11]  /*05a0*/  FENCE.VIEW.ASYNC.S ;  /* 0x00000000000073c6 */ /* 0x000e760000000000 */
[----:B-1----:R1:W3:Y:S01]  /*05b0*/  SYNCS.EXCH.64 URZ, [UR5], UR10 ;  /* 0x0000000a05ff75b2 */ /* 0x0022e20008000100 */
[----:B------:R1:W4:Y:S01]  /*05c0*/  SYNCS.EXCH.64 URZ, [UR5+0x30], UR10 ;  /* 0x0000300a05ff75b2 */ /* 0x0003220008000100 */
[----:B------:R1:W1:Y:S01]  /*05d0*/  SYNCS.EXCH.64 URZ, [UR5+0x8], UR10 ;  /* 0x0000080a05ff75b2 */ /* 0x0002620008000100 */
        /* <DEDUP_REMOVED lines=9> */
[----:B------:R-:W-:Y:S01]  /*0670*/  NOP ;  /* 0x0000000000007918 */ /* 0x000fe20000000000 */
.L_x_9:
[----:B------:R-:W2:Y:S01]  /*0680*/  SHFL.IDX PT, R2, R72, RZ, 0x1f ;  /* 0x00001fff48027589 */ /* 0x000ea200000e0000 */
[----:B------:R-:W-:Y:S01]  /*0690*/  NOP ;  /* 0x0000000000007918 */ /* 0x000fe20000000000 */
[----:B--2---:R-:W-:-:S13]  /*06a0*/  ISETP.NE.AND P0, PT, R2, 0x1, PT ;  /* 0x000000010200780c */ /* 0x004fda0003f05270 */
[----:B------:R-:W-:Y:S05]  /*06b0*/  @P0 BRA `(.L_x_10) ;  /* 0x0000000000580947 */ /* 0x000fea0003800000 */
[----:B------:R-:W2:Y:S01]  /*06c0*/  S2UR UR7, SR_CgaCtaId ;  /* 0x00000000000779c3 */ /* 0x000ea20000008800 */
[----:B------:R-:W-:Y:S01]  /*06d0*/  UMOV UR9, 0x400 ;  /* 0x0000040000097882 */ /* 0x000fe20000000000 */
[----:B-1----:R-:W-:Y:S01]  /*06e0*/  UMOV UR5, 0x20 ;  /* 0x0000002000057882 */ /* 0x002fe20000000000 */
[----:B------:R-:W-:Y:S01]  /*06f0*/  UMOV UR4, 0x80 ;  /* 0x0000008000047882 */ /* 0x000fe20000000000 */
[----:B------:R-:W-:-:S04]  /*0700*/  UIADD3 UR10, UPT, UPT, -UR5, 0x100000, URZ ;  /* 0x00100000050a7890 */ /* 0x000fc8000fffe1ff */
[----:B------:R-:W-:Y:S02]  /*0710*/  USHF.L.U32 UR11, UR10, 0xb, URZ ;  /* 0x0000000b0a0b7899 */ /* 0x000fe400080006ff */
[----:B------:R-:W-:Y:S02]  /*0720*/  USHF.L.U32 UR10, UR10, 0x1, URZ ;  /* 0x000000010a0a7899 */ /* 0x000fe400080006ff */
[----:B------:R-:W-:-:S04]  /*0730*/  UIADD3 UR4, UPT, UPT, -UR4, 0x100000, URZ ;  /* 0x0010000004047890 */ /* 0x000fc8000fffe1ff */
[----:B------:R-:W-:Y:S02]  /*0740*/  USHF.L.U32 UR5, UR4, 0xb, URZ ;  /* 0x0000000b04057899 */ /* 0x000fe400080006ff */
[----:B------:R-:W-:Y:S01]  /*0750*/  USHF.L.U32 UR4, UR4, 0x1, URZ ;  /* 0x0000000104047899 */ /* 0x000fe200080006ff */
[----:B------:R-:W-:Y:S01]  /*0760*/  ELECT P0, URZ, PT ;  /* 0x0000000000ff782f */ /* 0x000fe20003800000 */
[----:B--2---:R-:W-:Y:S01]  /*0770*/  ULEA UR7, UR7, UR9, 0x18 ;  /* 0x0000000907077291 */ /* 0x004fe2000f8ec0ff */
[----:B------:R-:W1:Y:S11]  /*0780*/  FENCE.VIEW.ASYNC.S ;  /* 0x00000000000073c6 */ /* 0x000e760000000000 */
[----:B-1----:R2:W1:Y:S01]  /*0790*/  SYNCS.EXCH.64 URZ, [UR7+0x60], UR10 ;  /* 0x0000600a07ff75b2 */ /* 0x0024620008000100 */
[----:B------:R2:W1:Y:S01]  /*07a0*/  SYNCS.EXCH.64 URZ, [UR7+0x80], UR4 ;  /* 0x0000800407ff75b2 */ /* 0x0004620008000100 */
[----:B------:R2:W1:Y:S01]  /*07b0*/  SYNCS.EXCH.64 URZ, [UR7+0x68], UR10 ;  /* 0x0000680a07ff75b2 */ /* 0x0004620008000100 */
[----:B------:R2:W1:Y:S01]  /*07c0*/  SYNCS.EXCH.64 URZ, [UR7+0x88], UR4 ;  /* 0x0000880407ff75b2 */ /* 0x0004620008000100 */
[----:B------:R2:W1:Y:S01]  /*07d0*/  SYNCS.EXCH.64 URZ, [UR7+0x70], UR10 ;  /* 0x0000700a07ff75b2 */ /* 0x0004620008000100 */
[----:B------:R2:W1:Y:S01]  /*07e0*/  SYNCS.EXCH.64 URZ, [UR7+0x90], UR4 ;  /* 0x0000900407ff75b2 */ /* 0x0004620008000100 */
[----:B------:R2:W1:Y:S01]  /*07f0*/  SYNCS.EXCH.64 URZ, [UR7+0x78], UR10 ;  /* 0x0000780a07ff75b2 */ /* 0x0004620008000100 */
[----:B------:R2:W1:Y:S02]  /*0800*/  SYNCS.EXCH.64 URZ, [UR7+0x98], UR4 ;  /* 0x0000980407ff75b2 */ /* 0x0004640008000100 */
[----:B--2---:R-:W-:Y:S01]  /*0810*/  NOP ;  /* 0x0000000000007918 */ /* 0x004fe20000000000 */
.L_x_10:
[----:B------:R-:W2:Y:S01]  /*0820*/  SHFL.IDX PT, R2, R72, RZ, 0x1f ;  /* 0x00001fff48027589 */ /* 0x000ea200000e0000 */
[----:B------:R-:W-:Y:S01]  /*0830*/  NOP ;  /* 0x0000000000007918 */ /* 0x000fe20000000000 */
[----:B--2---:R-:W-:-:S13]  /*0840*/  ISETP.NE.AND P0, PT, R2, 0x3, PT ;  /* 0x000000030200780c */ /* 0x004fda0003f05270 */
[----:B------:R-:W-:Y:S05]  /*0850*/  @P0 BRA `(.L_x_11) ;  /* 0x0000000000300947 */ /* 0x000fea0003800000 */
[----:B-1----:R-:W1:Y:S01]  /*0860*/  S2UR UR5, SR_CgaCtaId ;  /* 0x00000000000579c3 */ /* 0x002e620000008800 */
        /* <DEDUP_REMOVED lines=8> */
[----:B-1----:R2:W1:Y:S01]  /*08f0*/  SYNCS.EXCH.64 URZ, [UR5+0xa0], UR10 ;  /* 0x0000a00a05ff75b2 */ /* 0x0024620008000100 */
[----:B------:R2:W1:Y:S02]  /*0900*/  SYNCS.EXCH.64 URZ, [UR5+0xa8], UR10 ;  /* 0x0000a80a05ff75b2 */ /* 0x0004640008000100 */
[----:B--2---:R-:W-:Y:S01]  /*0910*/  NOP ;  /* 0x0000000000007918 */ /* 0x004fe20000000000 */
.L_x_11:
[----:B------:R-:W2:Y:S01]  /*0920*/  SHFL.IDX PT, R2, R72, RZ, 0x1f ;  /* 0x00001fff48027589 */ /* 0x000ea200000e0000 */
[----:B------:R-:W-:Y:S01]  /*0930*/  NOP ;  /* 0x0000000000007918 */ /* 0x000fe20000000000 */
[----:B--2---:R-:W-:-:S13]  /*0940*/  ISETP.NE.AND P0, PT, R2, 0x4, PT ;  /* 0x000000040200780c */ /* 0x004fda0003f05270 */
[----:B------:R-:W-:Y:S05]  /*0950*/  @P0 BRA `(.L_x_12) ;  /* 0x00000000004c0947 */ /* 0x000fea0003800000 */
[----:B-1----:R-:W1:Y:S01]  /*0960*/  S2UR UR5, SR_CgaCtaId ;  /* 0x00000000000579c3 */ /* 0x002e620000008800 */
[----:B------:R-:W-:Y:S01]  /*0970*/  UMOV UR9, 0x100 ;  /* 0x0000010000097882 */ /* 0x000fe20000000000 */
[----:B------:R-:W-:Y:S01]  /*0980*/  UMOV UR7, 0x400 ;  /* 0x0000040000077882 */ /* 0x000fe20000000000 */
[----:B------:R-:W-:Y:S01]  /*0990*/  USEL UR9, UR9, 0xe0, UP2 ;  /* 0x000000e009097887 */ /* 0x000fe20009000000 */
[----:B------:R-:W-:Y:S01]  /*09a0*/  UMOV UR4, 0x1 ;  /* 0x0000000100047882 */ /* 0x000fe20000000000 */
[----:B------:R-:W-:Y:S01]  /*09b0*/  ELECT P0, URZ, PT ;  /* 0x0000000000ff782f */ /* 0x000fe20003800000 */
[----:B------:R-:W-:-:S04]  /*09c0*/  UIADD3 UR10, UPT, UPT, -UR4, 0x100000, URZ ;  /* 0x00100000040a7890 */ /* 0x000fc8000fffe1ff */
[----:B------:R-:W-:Y:S02]  /*09d0*/  USHF.L.U32 UR11, UR10, 0xb, URZ ;  /* 0x0000000b0a0b7899 */ /* 0x000fe400080006ff */
[----:B------:R-:W-:Y:S02]  /*09e0*/  USHF.L.U32 UR10, UR10, 0x1, URZ ;  /* 0x000000010a0a7899 */ /* 0x000fe400080006ff */
[----:B------:R-:W-:-:S04]  /*09f0*/  UIADD3 UR12, UPT, UPT, -UR9, 0x100000, URZ ;  /* 0x00100000090c7890 */ /* 0x000fc8000fffe1ff */
[----:B------:R-:W-:Y:S02]  /*0a00*/  USHF.L.U32 UR13, UR12, 0xb, URZ ;  /* 0x0000000b0c0d7899 */ /* 0x000fe400080006ff */
[----:B------:R-:W-:Y:S02]  /*0a10*/  USHF.L.U32 UR12, UR12, 0x1, URZ ;  /* 0x000000010c0c7899 */ /* 0x000fe400080006ff */
[----:B-1----:R-:W-:Y:S01]  /*0a20*/  ULEA UR5, UR5, UR7, 0x18 ;  /* 0x0000000705057291 */ /* 0x002fe2000f8ec0ff */
[----:B------:R-:W1:Y:S11]  /*0a30*/  FENCE.VIEW.ASYNC.S ;  /* 0x00000000000073c6 */ /* 0x000e760000000000 */
[----:B-1----:R2:W1:Y:S01]  /*0a40*/  SYNCS.EXCH.64 URZ, [UR5+0xb0], UR10 ;  /* 0x0000b00a05ff75b2 */ /* 0x0024620008000100 */
[----:B------:R2:W1:Y:S01]  /*0a50*/  SYNCS.EXCH.64 URZ, [UR5+0xc0], UR12 ;  /* 0x0000c00c05ff75b2 */ /* 0x0004620008000100 */
[----:B------:R2:W1:Y:S01]  /*0a60*/  SYNCS.EXCH.64 URZ, [UR5+0xb8], UR10 ;  /* 0x0000b80a05ff75b2 */ /* 0x0004620008000100 */
[----:B------:R2:W1:Y:S02]  /*0a70*/  SYNCS.EXCH.64 URZ, [UR5+0xc8], UR12 ;  /* 0x0000c80c05ff75b2 */ /* 0x0004640008000100 */
[----:B--2---:R-:W-:Y:S01]  /*0a80*/  NOP ;  /* 0x0000000000007918 */ /* 0x004fe20000000000 */
.L_x_12:
        /* <DEDUP_REMOVED lines=26> */
.L_x_13:
        /* <DEDUP_REMOVED lines=18> */
.L_x_14:
[----:B-1----:R-:W1:Y:S01]  /*0d50*/  S2UR UR5, SR_CTAID.X ;  /* 0x00000000000579c3 */ /* 0x002e620000002500 */
[----:B------:R-:W-:-:S05]  /*0d60*/  CS2R.32 R68, SR_CgaSize ;  /* 0x0000000000447805 */ /* 0x000fca0000008a00 */
[----:B------:R-:W-:-:S05]  /*0d70*/  IMAD R68, R68, -0xa0, RZ ;  /* 0xffffff6044447824 */ /* 0x000fca00078e02ff */
[----:B------:R-:W-:-:S14]  /*0d80*/  R2UR UR9, R68 ;  /* 0x00000000440972ca */ /* 0x000fdc00000e0000 */
[----:B------:R-:W2:Y:S01]  /*0d90*/  LDCU UR9, c[0x0][UR9+0x2b0] ;  /* 0x00005600090977ac */ /* 0x000ea20008000800 */
[----:B------:R-:W-:Y:S01]  /*0da0*/  NOP ;  /* 0x0000000000007918 */ /* 0x000fe20000000000 */
[----:B------:R-:W-:-:S05]  /*0db0*/  CS2R.32 R68, SR_CgaSize ;  /* 0x0000000000447805 */ /* 0x000fca0000008a00 */
[----:B------:R-:W-:-:S05]  /*0dc0*/  IMAD R68, R68, -0xa0, RZ ;  /* 0xffffff6044447824 */ /* 0x000fca00078e02ff */
[----:B------:R-:W-:-:S14]  /*0dd0*/  R2UR UR7, R68 ;  /* 0x00000000440772ca */ /* 0x000fdc00000e0000 */
[----:B------:R-:W3:Y:S01]  /*0de0*/  LDCU UR7, c[0x0][UR7+0x2b4] ;  /* 0x00005680070777ac */ /* 0x000ee20008000800 */
[----:B------:R-:W4:Y:S08]  /*0df0*/  S2UR UR4, SR_CTAID.Y ;  /* 0x00000000000479c3 */ /* 0x000f300000002600 */
[----:B------:R-:W3:Y:S01]  /*0e00*/  LDC R9, c[0x0][0xb24] ;  /* 0x0002c900ff097b82 */ /* 0x000ee20000000800 */
[----:B-1----:R-:W-:-:S02]  /*0e10*/  I2FP.F32.U32 R4, UR5 ;  /* 0x0000000500047c45 */ /* 0x002fc40008201000 */
[----:B------:R-:W-:-:S05]  /*0e20*/  CS2R.32 R5, SR_CgaSize ;  /* 0x0000000000057805 */ /* 0x000fca0000008a00 */
[----:B------:R-:W-:-:S06]  /*0e30*/  IMAD R5, R5, -0xa0, RZ ;  /* 0xffffff6005057824 */ /* 0x000fcc00078e02ff */
[----:B------:R-:W1:Y:S01]  /*0e40*/  LDC R5, c[0x0][R5+0x2a0] ;  /* 0x0000a80005057b82 */ /* 0x000e620000000800 */
[----:B------:R-:W-:Y:S01]  /*0e50*/  MOV R21, UR5 ;  /* 0x0000000500157c02 */ /* 0x000fe20008000f00 */
[----:B--2---:R-:W-:Y:S01]  /*0e60*/  FMUL R4, R4, UR9 ;  /* 0x0000000904047c20 */ /* 0x004fe20008400000 */
[----:B----4-:R-:W-:Y:S02]  /*0e70*/  I2FP.F32.U32 R2, UR4 ;  /* 0x0000000400027c45 */ /* 0x010fe40008201000 */
[----:B------:R-:W-:-:S05]  /*0e80*/  CS2R.32 R3, SR_CgaSize ;  /* 0x0000000000037805 */ /* 0x000fca0000008a00 */
[----:B------:R-:W-:-:S06]  /*0e90*/  IMAD R3, R3, -0xa0, RZ ;  /* 0xffffff6003037824 */ /* 0x000fcc00078e02ff */
[----:B------:R-:W2:Y:S01]  /*0ea0*/  LDC R3, c[0x0][R3+0x2a4] ;  /* 0x0000a90003037b82 */ /* 0x000ea20000000800 */
[----:B------:R-:W4:Y:S01]  /*0eb0*/  F2I.U32.TRUNC.NTZ R68, R4 ;  /* 0x0000000400447305 */ /* 0x000f22000020f000 */
[----:B------:R-:W-:Y:S01]  /*0ec0*/  MOV R20, UR4 ;  /* 0x0000000400147c02 */ /* 0x000fe20008000f00 */
[----:B---3--:R-:W-:-:S05]  /*0ed0*/  FMUL R2, R2, UR7 ;  /* 0x0000000702027c20 */ /* 0x008fca0008400000 */
[----:B------:R-:W-:Y:S01]  /*0ee0*/  BAR.SYNC.DEFER_BLOCKING 0x0 ;  /* 0x0000000000007b1d */ /* 0x000fe20000010000 */
[----:B------:R-:W-:-:S05]  /*0ef0*/  ISETP.GE.AND P0, PT, R9, 0x1, PT ;  /* 0x000000010900780c */ /* 0x000fca0003f06270 */
[----:B------:R-:W3:Y:S02]  /*0f00*/  F2I.U32.TRUNC.NTZ R66, R2 ;  /* 0x0000000200427305 */ /* 0x000ee4000020f000 */
[----:B------:R-:W2:Y:S01]  /*0f10*/  S2UR UR36, SR_CTAID.Z ;  /* 0x00000000002479c3 */ /* 0x000ea20000002700 */
[----:B----4-:R-:W-:-:S05]  /*0f20*/  IADD3 R68, PT, PT, -R68, RZ, RZ ;  /* 0x000000ff44447210 */ /* 0x010fca0007ffe1ff */
[----:B-1----:R-:W-:Y:S01]  /*0f30*/  IMAD R68, R5, R68, UR5 ;  /* 0x0000000505447e24 */ /* 0x002fe2000f8e0244 */
[----:B---3--:R-:W-:-:S05]  /*0f40*/  IADD3 R66, PT, PT, -R66, RZ, RZ ;  /* 0x000000ff42427210 */ /* 0x008fca0007ffe1ff */
[----:B--2---:R-:W-:Y:S01]  /*0f50*/  IMAD R66, R3, R66, UR4 ;  /* 0x0000000403427e24 */ /* 0x004fe2000f8e0242 */
[----:B------:R-:W-:Y:S06]  /*0f60*/  @!P0 BRA `(.L_x_15) ;  /* 0x0000000000b88947 */ /* 0x000fec0003800000 */
[----:B------:R-:W1:Y:S01]  /*0f70*/  LDC.64 R4, c[0x0][0xb18] ;  /* 0x0002c600ff047b82 */ /* 0x000e620000000a00 */
[----:B------:R-:W-:-:S07]  /*0f80*/  ISETP.NE.AND P0, PT, R9, 0x1, PT ;  /* 0x000000010900780c */ /* 0x000fce0003f05270 */
[----:B------:R-:W2:Y:S08]  /*0f90*/  LDC R10, c[0x0][0xb0c] ;  /* 0x0002c300ff0a7b82 */ /* 0x000eb00000000800 */
[----:B------:R-:W3:Y:S08]  /*0fa0*/  LDC R11, c[0x0][0x370] ;  /* 0x0000dc00ff0b7b82 */ /* 0x000ef00000000800 */
[----:B------:R-:W4:Y:S01]  /*0fb0*/  LDC R12, c[0x0][0x374] ;  /* 0x0000dd00ff0c7b82 */ /* 0x000f220000000800 */
[----:B-1----:R-:W-:-:S07]  /*0fc0*/  ISETP.NE.AND P1, PT, R4, 0x1, PT ;  /* 0x000000010400780c */ /* 0x002fce0003f25270 */
[----:B------:R-:W3:Y:S01]  /*0fd0*/  LDC.64 R6, c[0x0][0xb10] ;  /* 0x0002c400ff067b82 */ /* 0x000ee20000000a00 */
[----:B--2---:R-:W-:-:S07]  /*0fe0*/  ISETP.NE.AND P2, PT, R10, 0x1, PT ;  /* 0x000000010a00780c */ /* 0x004fce0003f45270 */
[----:B------:R-:W1:Y:S08]  /*0ff0*/  LDC R8, c[0x0][0xb20] ;  /* 0x0002c800ff087b82 */ /* 0x000e700000000800 */
[----:B------:R-:W2:Y:S01]  /*1000*/  LDC.64 R2, c[0x0][0xb28] ;  /* 0x0002ca00ff027b82 */ /* 0x000ea20000000a00 */
[----:B----4-:R-:W-:-:S04]  /*1010*/  IMAD.HI.U32 R13, R12, R5, RZ ;  /* 0x000000050c0d7227 */ /* 0x010fc800078e00ff */
[----:B------:R-:W-:-:S04]  /*1020*/  IMAD.HI.U32 R5, R20, R5, RZ ;  /* 0x0000000514057227 */ /* 0x000fc800078e00ff */
[----:B---3--:R-:W-:-:S04]  /*1030*/  IMAD.HI.U32 R14, R11, R6, RZ ;  /* 0x000000060b0e7227 */ /* 0x008fc800078e00ff */
[C---:B------:R-:W-:Y:S01]  /*1040*/  IMAD.HI.U32 R16, R21.reuse, R6, RZ ;  /* 0x0000000615107227 */ /* 0x040fe200078e00ff */
[-C--:B------:R-:W-:Y:S02]  /*1050*/  @P2 SHF.R.U32.HI R11, RZ, R7.reuse, R14 ;  /* 0x00000007ff0b2219 */ /* 0x080fe4000001160e */
[-C--:B-1----:R-:W-:Y:S02]  /*1060*/  @P1 SHF.R.U32.HI R12, RZ, R8.reuse, R13 ;  /* 0x00000008ff0c1219 */ /* 0x082fe4000001160d */
[----:B------:R-:W-:Y:S02]  /*1070*/  SHF.R.U32.HI R5, RZ, R8, R5 ;  /* 0x00000008ff057219 */ /* 0x000fe40000011605 */
[----:B------:R-:W-:Y:S02]  /*1080*/  SHF.R.U32.HI R16, RZ, R7, R16 ;  /* 0x00000007ff107219 */ /* 0x000fe40000011610 */
[----:B------:R-:W-:Y:S01]  /*1090*/  SEL R5, R20, R5, !P1 ;  /* 0x0000000514057207 */ /* 0x000fe20004800000 */
[----:B--2---:R-:W-:Y:S01]  /*10a0*/  IMAD.HI.U32 R14, R12, R2, RZ ;  /* 0x000000020c0e7227 */ /* 0x004fe200078e00ff */
[----:B------:R-:W-:-:S02]  /*10b0*/  SEL R7, R21, R16, !P2 ;  /* 0x0000001015077207 */ /* 0x000fc40005000000 */
[----:B------:R-:W-:Y:S01]  /*10c0*/  IADD3 R13, PT, PT, -R5, RZ, RZ ;  /* 0x000000ff050d7210 */ /* 0x000fe20007ffe1ff */
[----:B------:R-:W-:Y:S01]  /*10d0*/  IMAD.HI.U32 R6, R11, R2, RZ ;  /* 0x000000020b067227 */ /* 0x000fe200078e00ff */
[----:B------:R-:W-:-:S03]  /*10e0*/  @P0 SHF.R.U32.HI R12, RZ, R3, R14 ;  /* 0x00000003ff0c0219 */ /* 0x000fc6000001160e */
[----:B------:R-:W-:Y:S01]  /*10f0*/  IMAD R13, R4, R13, R20 ;  /* 0x0000000d040d7224 */ /* 0x000fe200078e0214 */
[----:B------:R-:W-:Y:S01]  /*1100*/  @P0 SHF.R.U32.HI R11, RZ, R3, R6 ;  /* 0x00000003ff0b0219 */ /* 0x000fe20000011606 */
[----:B------:R-:W-:-:S04]  /*1110*/  IMAD R12, R12, R9, RZ ;  /* 0x000000090c0c7224 */ /* 0x000fc800078e02ff */
[----:B------:R-:W-:Y:S01]  /*1120*/  IMAD R6, R11, R9, RZ ;  /* 0x000000090b067224 */ /* 0x000fe200078e02ff */
[----:B------:R-:W-:-:S04]  /*1130*/  ISETP.GE.AND P1, PT, R5, R12, PT ;  /* 0x0000000c0500720c */ /* 0x000fc80003f26270 */
[----:B------:R-:W-:Y:S01]  /*1140*/  ISETP.GE.OR P1, PT, R7, R6, P1 ;  /* 0x000000060700720c */ /* 0x000fe20000f26670 */
[----:B------:R-:W-:-:S05]  /*1150*/  IMAD.HI.U32 R6, R5, R2, RZ ;  /* 0x0000000205067227 */ /* 0x000fca00078e00ff */
[----:B------:R-:W-:-:S04]  /*1160*/  SHF.R.U32.HI R6, RZ, R3, R6 ;  /* 0x00000003ff067219 */ /* 0x000fc80000011606 */
[----:B------:R-:W-:-:S03]  /*1170*/  SEL R6, R5, R6, !P0 ;  /* 0x0000000605067207 */ /* 0x000fc60004000000 */
[----:B------:R-:W-:Y:S01]  /*1180*/  @!P1 IMAD.HI.U32 R8, R7, R2, RZ ;  /* 0x0000000207089227 */ /* 0x000fe200078e00ff */
[----:B------:R-:W-:-:S04]  /*1190*/  IADD3 R2, PT, PT, -R6, RZ, RZ ;  /* 0x000000ff06027210 */ /* 0x000fc80007ffe1ff */
[----:B------:R-:W-:Y:S01]  /*11a0*/  @!P1 SHF.R.U32.HI R8, RZ, R3, R8 ;  /* 0x00000003ff089219 */ /* 0x000fe20000011608 */
[----:B------:R-:W-:-:S03]  /*11b0*/  IMAD R2, R9, R2, R5 ;  /* 0x0000000209027224 */ /* 0x000fc600078e0205 */
[----:B------:R-:W-:-:S05]  /*11c0*/  @!P1 SEL R3, R7, R8, !P0 ;  /* 0x0000000807039207 */ /* 0x000fca0004000000 */
[--C-:B------:R-:W-:Y:S02]  /*11d0*/  @!P1 IMAD.IADD R6, R6, 0x1, -R3.reuse ;  /* 0x0000000106069824 */ /* 0x100fe400078e0a03 */
[----:B------:R-:W-:Y:S01]  /*11e0*/  @!P1 IMAD R3, R2, R11, R3 ;  /* 0x0000000b02039224 */ /* 0x000fe200078e0203 */
[----:B------:R-:W-:Y:S01]  /*11f0*/  IADD3 R2, PT, PT, -R7, RZ, RZ ;  /* 0x000000ff07027210 */ /* 0x000fe20007ffe1ff */
[----:B------:R-:W-:Y:S02]  /*1200*/  @!P1 IMAD R5, R6, R9, R7 ;  /* 0x0000000906059224 */ /* 0x000fe400078e0207 */
[----:B------:R-:W-:Y:S02]  /*1210*/  @!P1 IMAD.MOV.U32 R7, RZ, RZ, R3 ;  /* 0x000000ffff079224 */ /* 0x000fe400078e0003 */
[----:B------:R-:W-:Y:S02]  /*1220*/  IMAD R2, R10, R2, R21 ;  /* 0x000000020a027224 */ /* 0x000fe400078e0215 */
[----:B------:R-:W-:-:S02]  /*1230*/  IMAD R20, R5, R4, R13 ;  /* 0x0000000405147224 */ /* 0x000fc400078e020d */
[----:B------:R-:W-:Y:S02]  /*1240*/  IMAD R21, R7, R10, R2 ;  /* 0x0000000a07157224 */ /* 0x000fe400078e0202 */
.L_x_15:
[----:B------:R-:W1:Y:S01]  /*1250*/  LDCU UR4, c[0x0][0xb30] ;  /* 0x00016600ff0477ac */ /* 0x000e620008000800 */
[----:B------:R-:W2:Y:S08]  /*1260*/  S2UR UR37, SR_CgaCtaId ;  /* 0x00000000002579c3 */ /* 0x000eb00000008800 */
[----:B------:R-:W3:Y:S01]  /*1270*/  LDC R26, c[0x0][0xb24] ;  /* 0x0002c900ff1a7b82 */ /* 0x000ee20000000800 */
[----:B-1----:R-:W-:-:S09]  /*1280*/  UISETP.NE.AND UP1, UPT, UR4, 0x1, UPT ;  /* 0x000000010400788c */ /* 0x002fd2000bf25270 */
[----:B--2---:R-:W-:Y:S05]  /*1290*/  BRA.U UP1, `(.L_x_16) ;  /* 0x0000000101407547 */ /* 0x004fea000b800000 */
[----:B------:R-:W1:Y:S08]  /*12a0*/  LDC.64 R4, c[0x0][0xb10] ;  /* 0x0002c400ff047b82 */ /* 0x000e700000000a00 */
[----:B------:R-:W2:Y:S08]  /*12b0*/  LDC.64 R2, c[0x0][0xb18] ;  /* 0x0002c600ff027b82 */ /* 0x000eb00000000a00 */
[----:B------:R-:W4:Y:S08]  /*12c0*/  LDC R6, c[0x0][0xb20] ;  /* 0x0002c800ff067b82 */ /* 0x000f300000000800 */
[----:B------:R-:W3:Y:S01]  /*12d0*/  LDC R8, c[0x0][0xb0c] ;  /* 0x0002c300ff087b82 */ /* 0x000ee20000000800 */
[----:B-1----:R-:W-:-:S05]  /*12e0*/  IMAD.HI.U32 R4, R21, R4, RZ ;  /* 0x0000000415047227 */ /* 0x002fca00078e00ff */
[----:B------:R-:W-:Y:S01]  /*12f0*/  SHF.R.U32.HI R4, RZ, R5, R4 ;  /* 0x00000005ff047219 */ /* 0x000fe20000011604 */
[----:B--2---:R-:W-:Y:S01]  /*1300*/  IMAD.HI.U32 R3, R20, R3, RZ ;  /* 0x0000000314037227 */ /* 0x004fe200078e00ff */
[----:B------:R-:W-:-:S04]  /*1310*/  ISETP.NE.AND P0, PT, R2, 0x1, PT ;  /* 0x000000010200780c */ /* 0x000fc80003f05270 */
[----:B----4-:R-:W-:-:S04]  /*1320*/  SHF.R.U32.HI R3, RZ, R6, R3 ;  /* 0x00000006ff037219 */ /* 0x010fc80000011603 */
[----:B------:R-:W-:Y:S02]  /*1330*/  SEL R3, R20, R3, !P0 ;  /* 0x0000000314037207 */ /* 0x000fe40004000000 */
[----:B---3--:R-:W-:-:S04]  /*1340*/  ISETP.NE.AND P1, PT, R8, 0x1, PT ;  /* 0x000000010800780c */ /* 0x008fc80003f25270 */
[----:B------:R-:W-:-:S05]  /*1350*/  SEL R4, R21, R4, !P1 ;  /* 0x0000000415047207 */ /* 0x000fca0004800000 */
[----:B------:R-:W-:Y:S02]  /*1360*/  IMAD.IADD R5, R3, 0x1, -R4 ;  /* 0x0000000103057824 */ /* 0x000fe400078e0a04 */
[----:B------:R-:W-:Y:S02]  /*1370*/  IMAD.IADD R3, R4, 0x1, -R3 ;  /* 0x0000000104037824 */ /* 0x000fe400078e0a03 */
[----:B------:R-:W-:Y:S02]  /*1380*/  IMAD R21, R5, R8, R21 ;  /* 0x0000000805157224 */ /* 0x000fe400078e0215 */
[----:B------:R-:W-:-:S07]  /*1390*/  IMAD R20, R3, R2, R20 ;  /* 0x0000000203147224 */ /* 0x000fce00078e0214 */
.L_x_16:
[----:B------:R-:W-:Y:S01]  /*13a0*/  BAR.SYNC.DEFER_BLOCKING 0x0 ;  /* 0x0000000000007b1d */ /* 0x000fe20000010000 */
[----:B------:R-:W-:Y:S01]  /*13b0*/  UISETP.NE.AND UP1, UPT, UR8, 0x2, UPT ;  /* 0x000000020800788c */ /* 0x000fe2000bf25270 */
[----:B------:R-:W-:Y:S02]  /*13c0*/  ISETP.NE.OR P5, PT, R0, 0x2, !P5 ;  /* 0x000000020000780c */ /* 0x000fe40006fa5670 */
[----:B------:R-:W-:-:S06]  /*13d0*/  LOP3.LUT R2, R80, 0x1f, RZ, 0xc0, !PT ;  /* 0x0000001f50027812 */ /* 0x000fcc00078ec0ff */
[----:B------:R-:W-:Y:S05]  /*13e0*/  BRA.U UP1, `(.L_x_17) ;  /* 0x0000001101a07547 */ /* 0x000fea000b800000 */
[----:B------:R-:W1:Y:S01]  /*13f0*/  LDCU UR13, c[0x0][0x38c] ;  /* 0x00007180ff0d77ac */ /* 0x000e620008000800 */
[----:B------:R-:W2:Y:S01]  /*1400*/  LDC R9, c[0x0][0x370] ;  /* 0x0000dc00ff097b82 */ /* 0x000ea20000000800 */
[----:B------:R-:W-:Y:S01]  /*1410*/  PLOP3.LUT P1, PT, PT, PT, UP2, 0x80, 0x8 ;  /* 0x000000000008781c */ /* 0x000fe20003f2f028 */
[----:B------:R-:W-:Y:S01]  /*1420*/  HFMA2 R12, -RZ, RZ, 0, 0 ;  /* 0x00000000ff0c7431 */ /* 0x000fe200000001ff */
[----:B------:R-:W-:Y:S01]  /*1430*/  ISETP.EQ.OR P4, PT, R2, RZ, P5 ;  /* 0x000000ff0200720c */ /* 0x000fe20002f82670 */
[----:B------:R-:W-:Y:S01]  /*1440*/  IMAD.MOV.U32 R15, RZ, RZ, 0x1 ;  /* 0x00000001ff0f7424 */ /* 0x000fe200078e00ff */
[----:B------:R-:W-:Y:S01]  /*1450*/  PLOP3.LUT P1, PT, P1, PT, PT, 0x8, 0x80 ;  /* 0x000000000080781c */ /* 0x000fe20000f2e170 */
[----:B------:R-:W-:Y:S01]  /*1460*/  IMAD.MOV.U32 R14, RZ, RZ, RZ ;  /* 0x000000ffff0e7224 */ /* 0x000fe200078e00ff */
[----:B------:R-:W-:Y:S01]  /*1470*/  MOV R8, 0x1 ;  /* 0x0000000100087802 */ /* 0x000fe20000000f00 */
[----:B------:R-:W4:Y:S01]  /*1480*/  LDC R0, c[0x0][0x374] ;  /* 0x0000dd00ff007b82 */ /* 0x000f220000000800 */
[----:B------:R-:W-:Y:S01]  /*1490*/  IMAD.MOV.U32 R10, RZ, RZ, RZ ;  /* 0x000000ffff0a7224 */ /* 0x000fe200078e00ff */
[----:B------:R-:W2:Y:S01]  /*14a0*/  LDCU.64 UR22, c[0x0][0x348] ;  /* 0x00006900ff1677ac */ /* 0x000ea20008000a00 */
[----:B------:R-:W-:Y:S01]  /*14b0*/  UMOV UR6, URZ ;  /* 0x000000ff00067c82 */ /* 0x000fe20008000000 */
[----:B-1----:R-:W-:-:S04]  /*14c0*/  UIADD3 UR5, UPT, UPT, UR13, 0x1f, URZ ;  /* 0x0000001f0d057890 */ /* 0x002fc8000fffe0ff */
[----:B------:R-:W-:-:S04]  /*14d0*/  USHF.R.S32.HI UR4, URZ, 0x1f, UR5 ;  /* 0x0000001fff047899 */ /* 0x000fc80008011405 */
[----:B------:R-:W-:-:S04]  /*14e0*/  ULEA.HI UR4, UR4, UR5, URZ, 0x5 ;  /* 0x0000000504047291 */ /* 0x000fc8000f8f28ff */
[----:B------:R-:W-:Y:S02]  /*14f0*/  USHF.R.S32.HI UR15, URZ, 0x5, UR4 ;  /* 0x00000005ff0f7899 */ /* 0x000fe40008011404 */
[----:B------:R-:W-:Y:S02]  /*1500*/  UIADD3 UR4, UPT, UPT, UR13, -0x1, URZ ;  /* 0xffffffff0d047890 */ /* 0x000fe4000fffe0ff */
[----:B------:R-:W-:Y:S02]  /*1510*/  UISETP.LT.U32.AND UP0, UPT, UR15, 0x6, UPT ;  /* 0x000000060f00788c */ /* 0x000fe4000bf01070 */
[----:B------:R-:W-:Y:S02]  /*1520*/  UISETP.GE.U32.AND UP1, UPT, UR4, -0x3f, UPT ;  /* 0xffffffc10400788c */ /* 0x000fe4000bf26070 */
[----:B------:R-:W-:Y:S02]  /*1530*/  USEL UR14, UR15, 0x6, UP0 ;  /* 0x000000060f0e7887 */ /* 0x000fe40008000000 */
[----:B------:R-:W-:-:S02]  /*1540*/  UIADD3 UR13, UPT, UPT, UR13, 0x3e, URZ ;  /* 0x0000003e0d0d7890 */ /* 0x000fc4000fffe0ff */
[----:B------:R-:W-:Y:S02]  /*1550*/  UIADD3 UR5, UPT, UPT, UR14, -0x1, URZ ;  /* 0xffffffff0e057890 */ /* 0x000fe4000fffe0ff */
[----:B------:R-:W-:-:S03]  /*1560*/  UIADD3 UR7, UPT, UPT, UR15, -UR14, URZ ;  /* 0x8000000e0f077290 */ /* 0x000fc6000fffe0ff */
[----:B------:R-:W-:-:S04]  /*1570*/  @UP1 UIADD3 UR5, UPT, UPT, UR14, URZ, URZ ;  /* 0x000000ff0e051290 */ /* 0x000fc8000fffe0ff */
[----:B--2---:R-:W-:-:S12]  /*1580*/  UIADD3 UR5, UPT, UPT, UR5, 0x1, URZ ;  /* 0x0000000105057890 */ /* 0x004fd8000fffe0ff */
.L_x_35:
[----:B------:R-:W-:Y:S01]  /*1590*/  UISETP.NE.AND UP0, UPT, UR37, URZ, UPT ;  /* 0x000000ff2500728c */ /* 0x000fe2000bf05270 */
[----:B------:R-:W1:Y:S08]  /*15a0*/  S2UR UR37, SR_CgaCtaId ;  /* 0x00000000002579c3 */ /* 0x000e700000008800 */
[----:B------:R-:W-:Y:S05]  /*15b0*/  BRA.U UP0, `(.L_x_18) ;  /* 0x0000000100347547 */ /* 0x000fea000b800000 */
[----:B------:R-:W2:Y:S01]  /*15c0*/  S2R R2, SR_CgaCtaId ;  /* 0x0000000000027919 */ /* 0x000ea20000008800 */
[----:B------:R-:W-:-:S04]  /*15d0*/  MOV R3, 0x400 ;  /* 0x0000040000037802 */ /* 0x000fc80000000f00 */
[----:B--2---:R-:W-:Y:S02]  /*15e0*/  LEA R3, R2, R3, 0x18 ;  /* 0x0000000302037211 */ /* 0x004fe400078ec0ff */
[----:B------:R-:W-:-:S03]  /*15f0*/  SHF.L.U32 R2, R8, 0x1f, RZ ;  /* 0x0000001f08027819 */ /* 0x000fc600000006ff */
[----:B------:R-:W-:-:S04]  /*1600*/  IMAD R3, R10, 0x8, R3 ;  /* 0x000000080a037824 */ /* 0x000fc800078e0203 */
[----:B------:R-:W2:Y:S02]  /*1610*/  SYNCS.PHASECHK.TRANS64.TRYWAIT P0, [R3+URZ+0x120], R2 ;  /* 0x00012002030075a7 */ /* 0x000ea400080011ff */
[----:B--2---:R-:W-:Y:S05]  /*1620*/  @!P0 BRA `(.L_x_19) ;  /* 0x0000009800208947 */ /* 0x004fea0003800000 */
.L_x_169:
[----:B------:R-:W-:Y:S01]  /*1630*/  VIADD R10, R10, 0x1 ;  /* 0x000000010a0a7836 */ /* 0x000fe20000000000 */
[----:B------:R2:W-:Y:S04]  /*1640*/  SYNCS.ARRIVE.TRANS64.A1T0 RZ, [R3+URZ+0x110], RZ ;  /* 0x000110ff03ff79a7 */ /* 0x0005e800081000ff */
[----:B------:R-:W-:-:S04]  /*1650*/  ISETP.NE.AND P0, PT, R10, 0x2, PT ;  /* 0x000000020a00780c */ /* 0x000fc80003f05270 */
[----:B------:R-:W-:Y:S02]  /*1660*/  SEL R10, R10, RZ, P0 ;  /* 0x000000ff0a0a7207 */ /* 0x000fe40000000000 */
[----:B--2---:R-:W-:-:S04]  /*1670*/  SEL R3, RZ, 0x1, P0 ;  /* 0x00000001ff037807 */ /* 0x004fc80000000000 */
[----:B------:R-:W-:-:S07]  /*1680*/  LOP3.LUT R8, R8, R3, RZ, 0x3c, !PT ;  /* 0x0000000308087212 */ /* 0x000fce00078e3cff */
.L_x_18:
[----:B------:R-:W-:Y:S01]  /*1690*/  UMOV UR4, 0x400 ;  /* 0x0000040000047882 */ /* 0x000fe20000000000 */
[----:B------:R-:W-:Y:S01]  /*16a0*/  SHF.L.U32 R2, R15, 0x1f, RZ ;  /* 0x0000001f0f027819 */ /* 0x000fe200000006ff */
[----:B-1----:R-:W-:Y:S01]  /*16b0*/  ULEA UR4, UR37, UR4, 0x18 ;  /* 0x0000000425047291 */ /* 0x002fe2000f8ec0ff */
[----:B------:R-:W-:Y:S01]  /*16c0*/  R2UR UR35, R21 ;  /* 0x00000000152372ca */ /* 0x000fe200000e0000 */
[----:B------:R-:W-:Y:S01]  /*16d0*/  UISETP.GE.U32.AND UP0, UPT, UR13, 0x3f, UPT ;  /* 0x0000003f0d00788c */ /* 0x000fe2000bf06070 */
[----:B------:R-:W-:Y:S01]  /*16e0*/  R2UR UR11, R20 ;  /* 0x00000000140b72ca */ /* 0x000fe200000e0000 */
[----:B------:R-:W-:Y:S01]  /*16f0*/  ULEA UR8, UR6, UR4, 0x3 ;  /* 0x0000000406087291 */ /* 0x000fe2000f8e18ff */
[----:B------:R-:W-:-:S08]  /*1700*/  UMOV UR24, URZ ;  /* 0x000000ff00187c82 */ /* 0x000fd00008000000 */
[----:B------:R1:W2:Y:S01]  /*1710*/  SYNCS.PHASECHK.TRANS64.TRYWAIT P0, [UR8+0x30], R2 ;  /* 0x00003002ff0075a7 */ /* 0x0002a20008001108 */
[----:B------:R-:W-:Y:S02]  /*1720*/  USHF.L.U32 UR35, UR35, 0x7, URZ ;  /* 0x0000000723237899 */ /* 0x000fe400080006ff */
[----:B------:R-:W-:Y:S01]  /*1730*/  USHF.L.U32 UR11, UR11, 0x7, URZ ;  /* 0x000000070b0b7899 */ /* 0x000fe200080006ff */
[----:B------:R-:W-:Y:S11]  /*1740*/  BRA.U !UP0, `(.L_x_20) ;  /* 0x0000000108a47547 */ /* 0x000ff6000b800000 */
[----:B------:R-:W-:Y:S01]  /*1750*/  UMOV UR16, URZ ;  /* 0x000000ff00107c82 */ /* 0x000fe20008000000 */
[----:B------:R-:W-:-:S05]  /*1760*/  UMOV UR17, UR6 ;  /* 0x0000000600117c82 */ /* 0x000fca0008000000 */
.L_x_25:
[----:B-1----:R-:W-:Y:S01]  /*1770*/  ULEA UR33, UR17, UR4, 0x3 ;  /* 0x0000000411217291 */ /* 0x002fe2000f8e18ff */
[----:B--2---:R-:W-:Y:S01]  /*1780*/  @!P5 MOV R3, 0x8000 ;  /* 0x000080000003d802 */ /* 0x004fe20000000f00 */
[----:B--2---:R-:W-:Y:S10]  /*1790*/  @P0 BRA `(.L_x_21) ;  /* 0x00000000000c0947 */ /* 0x004ff40003800000 */
[----:B------:R-:W-:-:S04]  /*17a0*/  SHF.L.U32 R5, R15, 0x1f, RZ ;  /* 0x0000001f0f057819 */ /* 0x000fc800000006ff */
[----:B------:R-:W2:Y:S02]  /*17b0*/  SYNCS.PHASECHK.TRANS64.TRYWAIT P0, [UR33+0x30], R5 ;  /* 0x00003005ff0075a7 */ /* 0x000ea40008001121 */
[----:B--2---:R-:W-:Y:S05]  /*17c0*/  @!P0 BRA `(.L_x_22) ;  /* 0x0000009400cc8947 */ /* 0x004fea0003800000 */
.L_x_21:
[----:B------:R2:W-:Y:S01]  /*17d0*/  @!P5 SYNCS.ARRIVE.TRANS64 RZ, [UR33], R3 ;  /* 0x00000003ffffd9a7 */ /* 0x0005e20008000021 */
[----:B------:R-:W-:Y:S04]  /*17e0*/  BSSY.RECONVERGENT B0, `(.L_x_23) ;  /* 0x0000003000007945 */ /* 0x000fe80003800200 */
[----:B------:R-:W-:Y:S05]  /*17f0*/  @P4 BRA `(.L_x_24) ;  /* 0x0000000000044947 */ /* 0x000fea0003800000 */
[----:B------:R-:W-:Y:S05]  /*1800*/  BPT.TRAP 0x1 ;  /* 0x000000040000795c */ /* 0x000fea0000300000 */
.L_x_24:
[----:B------:R-:W-:Y:S05]  /*1810*/  BSYNC.RECONVERGENT B0 ;  /* 0x0000000000007941 */ /* 0x000fea0003800200 */
.L_x_23:
[----:B------:R-:W-:Y:S02]  /*1820*/  UIADD3 UR6, UPT, UPT, UR17, 0x1, URZ ;  /* 0x0000000111067890 */ /* 0x000fe4000fffe0ff */
[----:B------:R-:W-:Y:S02]  /*1830*/  UIADD3 UR26, UP1, UPT, UR22, 0x80, URZ ;  /* 0x00000080161a7890 */ /* 0x000fe4000ff3e0ff */
[----:B------:R-:W-:Y:S02]  /*1840*/  UISETP.NE.AND UP0, UPT, UR6, 0x6, UPT ;  /* 0x000000060600788c */ /* 0x000fe4000bf05270 */
[----:B------:R-:W-:Y:S02]  /*1850*/  USHF.L.U32 UR34, UR16, 0x5, URZ ;  /* 0x0000000510227899 */ /* 0x000fe400080006ff */
[----:B------:R-:W-:Y:S02]  /*1860*/  USEL UR9, URZ, 0x1, UP0 ;  /* 0x00000001ff097887 */ /* 0x000fe40008000000 */
[----:B------:R-:W-:-:S02]  /*1870*/  USEL UR6, UR6, URZ, UP0 ;  /* 0x000000ff06067287 */ /* 0x000fc40008000000 */
[----:B------:R-:W-:Y:S02]  /*1880*/  UIADD3 UR20, UP0, UPT, UR22, 0x180, URZ ;  /* 0x0000018016147890 */ /* 0x000fe4000ff1e0ff */
[----:B------:R-:W-:Y:S01]  /*1890*/  ULEA UR8, UR6, UR4, 0x3 ;  /* 0x0000000406087291 */ /* 0x000fe2000f8e18ff */
[----:B------:R-:W-:Y:S01]  /*18a0*/  LOP3.LUT R15, R15, UR9, RZ, 0x3c, !PT ;  /* 0x000000090f0f7c12 */ /* 0x000fe2000f8e3cff */
[----:B------:R-:W-:Y:S02]  /*18b0*/  UIADD3.X UR27, UPT, UPT, URZ, UR23, URZ, UP1, !UPT ;  /* 0x00000017ff1b7290 */ /* 0x000fe40008ffe4ff */
[----:B------:R-:W-:Y:S01]  /*18c0*/  UIADD3.X UR21, UPT, UPT, URZ, UR23, URZ, UP0, !UPT ;  /* 0x00000017ff157290 */ /* 0x000fe200087fe4ff */
[----:B-1----:R-:W-:Y:S01]  /*18d0*/  SHF.L.U32 R2, R15, 0x1f, RZ ;  /* 0x0000001f0f027819 */ /* 0x002fe200000006ff */
[----:B------:R-:W-:Y:S01]  /*18e0*/  UMOV UR18, 0x0 ;  /* 0x0000000000127882 */ /* 0x000fe20000000000 */
[----:B------:R-:W-:Y:S01]  /*18f0*/  UMOV UR19, 0x10000000 ;  /* 0x1000000000137882 */ /* 0x000fe20000000000 */
[----:B------:R-:W-:Y:S01]  /*1900*/  UMOV UR12, UR36 ;  /* 0x00000024000c7c82 */ /* 0x000fe20008000000 */
[----:B------:R1:W1:Y:S01]  /*1910*/  SYNCS.PHASECHK.TRANS64.TRYWAIT P0, [UR8+0x30], R2 ;  /* 0x00003002ff0075a7 */ /* 0x0002620008001108 */
[----:B------:R-:W-:Y:S01]  /*1920*/  ULEA UR8, UR17, UR4, 0xe ;  /* 0x0000000411087291 */ /* 0x000fe2000f8e70ff */
[----:B------:R-:W-:Y:S01]  /*1930*/  UMOV UR9, UR33 ;  /* 0x0000002100097c82 */ /* 0x000fe20008000000 */
[----:B------:R-:W-:-:S02]  /*1940*/  UMOV UR10, UR34 ;  /* 0x00000022000a7c82 */ /* 0x000fc40008000000 */
[----:B------:R-:W-:Y:S02]  /*1950*/  UIADD3 UR32, UPT, UPT, UR8, 0x8400, URZ ;  /* 0x0000840008207890 */ /* 0x000fe4000fffe0ff */
[----:B------:R-:W-:Y:S02]  /*1960*/  UIADD3 UR8, UPT, UPT, UR8, 0x20400, URZ ;  /* 0x0002040008087890 */ /* 0x000fe4000fffe0ff */
[----:B------:R-:W-:Y:S01]  /*1970*/  UIADD3 UR16, UPT, UPT, UR16, 0x1, URZ ;  /* 0x0000000110107890 */ /* 0x000fe2000fffe0ff */
[----:B------:R-:W-:Y:S01]  /*1980*/  UMOV UR24, UR5 ;  /* 0x0000000500187c82 */ /* 0x000fe20008000000 */
[----:B------:R-:W-:Y:S02]  /*1990*/  UMOV UR17, UR6 ;  /* 0x0000000600117c82 */ /* 0x000fe40008000000 */
[----:B------:R-:W-:Y:S01]  /*19a0*/  UISETP.NE.AND UP0, UPT, UR16, UR5, UPT ;  /* 0x000000051000728c */ /* 0x000fe2000bf05270 */
[----:B------:R1:W-:Y:S02]  /*19b0*/  UTMALDG.3D [UR32], [UR26], desc[UR18] ;  /* 0x000012201a0075b4 */ /* 0x0003e40008011000 */
[----:B------:R1:W-:Y:S06]  /*19c0*/  UTMALDG.3D [UR8], [UR20], desc[UR18] ;  /* 0x00001208140075b4 */ /* 0x0003ec0008011000 */
[----:B------:R-:W-:Y:S05]  /*19d0*/  BRA.U UP0, `(.L_x_25) ;  /* 0xfffffffd00647547 */ /* 0x000fea000b83ffff */
.L_x_20:
[----:B-1----:R-:W-:Y:S01]  /*19e0*/  ULEA UR8, UR6, UR4, 0x3 ;  /* 0x0000000406087291 */ /* 0x002fe2000f8e18ff */
[----:B------:R-:W-:Y:S01]  /*19f0*/  SHF.L.U32 R2, R15, 0x1f, RZ ;  /* 0x0000001f0f027819 */ /* 0x000fe200000006ff */
[----:B------:R-:W-:Y:S01]  /*1a00*/  @!P1 SYNCS.ARRIVE.TRANS64.A1T0 RZ, [UR4+0xa8], RZ ;  /* 0x0000a8ffffff99a7 */ /* 0x000fe20008100004 */
[----:B------:R-:W-:-:S06]  /*1a10*/  UISETP.GT.AND UP0, UPT, UR15, UR14, UPT ;  /* 0x0000000e0f00728c */ /* 0x000fcc000bf04270 */
[----:B--2---:R1:W2:Y:S03]  /*1a20*/  SYNCS.PHASECHK.TRANS64.TRYWAIT P0, [UR8+0x30], R2 ;  /* 0x00003002ff0075a7 */ /* 0x0042a60008001108 */
[----:B------:R-:W-:Y:S05]  /*1a30*/  BRA.U !UP0, `(.L_x_26) ;  /* 0x0000000108a87547 */ /* 0x000fea000b800000 */
[----:B------:R-:W-:Y:S01]  /*1a40*/  UIADD3 UR21, UPT, UPT, UR7, UR24, URZ ;  /* 0x0000001807157290 */ /* 0x000fe2000fffe0ff */
[----:B------:R-:W-:-:S11]  /*1a50*/  UMOV UR25, UR6 ;  /* 0x0000000600197c82 */ /* 0x000fd60008000000 */
.L_x_31:
[----:B-1----:R-:W-:Y:S01]  /*1a60*/  ULEA UR17, UR25, UR4, 0x3 ;  /* 0x0000000419117291 */ /* 0x002fe2000f8e18ff */
[----:B--2---:R-:W-:Y:S01]  /*1a70*/  @!P5 MOV R3, 0x8000 ;  /* 0x000080000003d802 */ /* 0x004fe20000000f00 */
[----:B--2---:R-:W-:Y:S10]  /*1a80*/  @P0 BRA `(.L_x_27) ;  /* 0x00000000000c0947 */ /* 0x004ff40003800000 */
[----:B------:R-:W-:-:S04]  /*1a90*/  SHF.L.U32 R5, R15, 0x1f, RZ ;  /* 0x0000001f0f057819 */ /* 0x000fc800000006ff */
[----:B------:R-:W2:Y:S02]  /*1aa0*/  SYNCS.PHASECHK.TRANS64.TRYWAIT P0, [UR17+0x30], R5 ;  /* 0x00003005ff0075a7 */ /* 0x000ea40008001111 */
[----:B--2---:R-:W-:Y:S05]  /*1ab0*/  @!P0 BRA `(.L_x_28) ;  /* 0x0000009400288947 */ /* 0x004fea0003800000 */
.L_x_27:
[----:B------:R2:W-:Y:S01]  /*1ac0*/  @!P5 SYNCS.ARRIVE.TRANS64 RZ, [UR17], R3 ;  /* 0x00000003ffffd9a7 */ /* 0x0005e20008000011 */
[----:B------:R-:W-:Y:S04]  /*1ad0*/  BSSY.RECONVERGENT B0, `(.L_x_29) ;  /* 0x0000003000007945 */ /* 0x000fe80003800200 */
[----:B------:R-:W-:Y:S05]  /*1ae0*/  @P4 BRA `(.L_x_30) ;  /* 0x0000000000044947 */ /* 0x000fea0003800000 */
[----:B------:R-:W-:Y:S05]  /*1af0*/  BPT.TRAP 0x1 ;  /* 0x000000040000795c */ /* 0x000fea0000300000 */
.L_x_30:
[----:B------:R-:W-:Y:S05]  /*1b00*/  BSYNC.RECONVERGENT B0 ;  /* 0x0000000000007941 */ /* 0x000fea0003800200 */
.L_x_29:
        /* <DEDUP_REMOVED lines=20> */
[----:B------:R-:W-:Y:S01]  /*1c50*/  UIADD3 UR8, UPT, UPT, UR8, 0x20400, URZ ;  /* 0x0002040008087890 */ /* 0x000fe2000fffe0ff */
[----:B------:R-:W-:Y:S01]  /*1c60*/  UMOV UR9, UR17 ;  /* 0x0000001100097c82 */ /* 0x000fe20008000000 */
[----:B------:R-:W-:Y:S01]  /*1c70*/  UMOV UR10, UR18 ;  /* 0x00000012000a7c82 */ /* 0x000fe20008000000 */
[----:B------:R-:W-:Y:S01]  /*1c80*/  UIADD3 UR24, UPT, UPT, UR24, 0x1, URZ ;  /* 0x0000000118187890 */ /* 0x000fe2000fffe0ff */
[----:B------:R-:W-:-:S03]  /*1c90*/  UMOV UR25, UR6 ;  /* 0x0000000600197c82 */ /* 0x000fc60008000000 */
[----:B------:R1:W-:Y:S01]  /*1ca0*/  UTMALDG.3D [UR16], [UR30], desc[UR26] ;  /* 0x00001a101e0075b4 */ /* 0x0003e20008011000 */
[----:B------:R-:W-:Y:S01]  /*1cb0*/  UISETP.NE.AND UP0, UPT, UR24, UR21, UPT ;  /* 0x000000151800728c */ /* 0x000fe2000bf05270 */
[----:B------:R1:W-:Y:S08]  /*1cc0*/  UTMALDG.3D [UR8], [UR28], desc[UR26] ;  /* 0x00001a081c0075b4 */ /* 0x0003f00008011000 */
[----:B------:R-:W-:Y:S05]  /*1cd0*/  BRA.U UP0, `(.L_x_31) ;  /* 0xfffffffd00607547 */ /* 0x000fea000b83ffff */
.L_x_26:
[----:B-1----:R-:W-:Y:S01]  /*1ce0*/  LEA R2, R14, UR4, 0x3 ;  /* 0x000000040e027c11 */ /* 0x002fe2000f8e18ff */
[----:B------:R-:W-:Y:S01]  /*1cf0*/  NOP ;  /* 0x0000000000007918 */ /* 0x000fe20000000000 */
[----:B--2---:R-:W-:Y:S02]  /*1d00*/  SHF.L.U32 R3, R12, 0x1f, RZ ;  /* 0x0000001f0c037819 */ /* 0x004fe400000006ff */
[----:B------:R-:W-:Y:S02]  /*1d10*/  LEA R4, R14, UR4, 0x4 ;  /* 0x000000040e047c11 */ /* 0x000fe4000f8e20ff */
[----:B------:R-:W1:Y:S02]  /*1d20*/  SYNCS.PHASECHK.TRANS64.TRYWAIT P0, [R2+URZ+0xb0], R3 ;  /* 0x0000b003020075a7 */ /* 0x000e6400080011ff */
[----:B-1----:R-:W-:Y:S05]  /*1d30*/  @!P0 BRA `(.L_x_32) ;  /* 0x0000009000a08947 */ /* 0x002fea0003800000 */
.L_x_172:
[----:B------:R-:W2:Y:S01]  /*1d40*/  LDS.128 R4, [R4+0x140] ;  /* 0x0001400004047984 */ /* 0x000ea20000000c00 */
[----:B---3--:R-:W-:Y:S01]  /*1d50*/  ISETP.GE.AND P0, PT, R26, 0x1, PT ;  /* 0x000000011a00780c */ /* 0x008fe20003f06270 */
[----:B-1----:R-:W-:Y:S01]  /*1d60*/  VIADD R2, R2, 0xc0 ;  /* 0x000000c002027836 */ /* 0x002fe20000000000 */
[----:B------:R-:W-:Y:S01]  /*1d70*/  @!PT LDS RZ, [RZ] ;  /* 0x00000000fffff984 */ /* 0x000fe20000000800 */
[----:B------:R-:W-:Y:S01]  /*1d80*/  @!PT LDS RZ, [RZ] ;  /* 0x00000000fffff984 */ /* 0x000fe20000000800 */
[----:B------:R-:W-:Y:S01]  /*1d90*/  @!PT LDS RZ, [RZ] ;  /* 0x00000000fffff984 */ /* 0x000fe20000000800 */
[----:B------:R-:W-:Y:S01]  /*1da0*/  @!PT LDS RZ, [RZ] ;  /* 0x00000000fffff984 */ /* 0x000fe20000000800 */
[----:B------:R1:W-:Y:S06]  /*1db0*/  MEMBAR.ALL.CTA ;  /* 0x0000000000007992 */ /* 0x0003ec0000008000 */
[----:B-1----:R-:W1:Y:S01]  /*1dc0*/  FENCE.VIEW.ASYNC.S ;  /* 0x00000000000073c6 */ /* 0x002e620000000000 */
[----:B------:R-:W-:-:S04]  /*1dd0*/  PRMT R2, RZ, 0x654, R2 ;  /* 0x00000654ff027816 */ /* 0x000fc80000000002 */
[----:B-1----:R1:W-:Y:S01]  /*1de0*/  SYNCS.ARRIVE.TRANS64.RED.A1T0 RZ, [R2+URZ], RZ ;  /* 0x000000ff02ff79a7 */ /* 0x0023e200081004ff */
[----:B--2---:R-:W-:-:S13]  /*1df0*/  LOP3.LUT P2, RZ, R6, 0x1, RZ, 0xc0, !PT ;  /* 0x0000000106ff7812 */ /* 0x004fda000784c0ff */
[----:B------:R-:W-:Y:S01]  /*1e00*/  @P2 SHF.R.U32.HI R3, RZ, 0x10, R5 ;  /* 0x00000010ff032819 */ /* 0x000fe20000011605 */
[----:B------:R-:W-:Y:S01]  /*1e10*/  VOTEU.ANY UP0, P2 ;  /* 0x0000000000ff7886 */ /* 0x000fe20001000100 */
[----:B------:R-:W-:Y:S02]  /*1e20*/  @P2 MOV R13, R4 ;  /* 0x00000004000d2202 */ /* 0x000fe40000000f00 */
[----:B------:R-:W-:Y:S02]  /*1e30*/  @P2 R2UR.BROADCAST UR8, R3 ;  /* 0x00000000030822ca */ /* 0x000fe400008e0000 */
[----:B------:R-:W-:-:S11]  /*1e40*/  @P2 LOP3.LUT R11, R5, 0xffff, RZ, 0xc0, !PT ;  /* 0x0000ffff050b2812 */ /* 0x000fd600078ec0ff */
[----:B------:R-:W-:Y:S01]  /*1e50*/  @UP0 UMOV UR36, UR8 ;  /* 0x0000000800240c82 */ /* 0x000fe20008000000 */
[----:B-1----:R-:W-:Y:S05]  /*1e60*/  @!P0 BRA `(.L_x_33) ;  /* 0x0000000000b88947 */ /* 0x002fea0003800000 */
[----:B------:R-:W4:Y:S01]  /*1e70*/  LDC.64 R4, c[0x0][0xb18] ;  /* 0x0002c600ff047b82 */ /* 0x000f220000000a00 */
[----:B------:R-:W-:-:S07]  /*1e80*/  ISETP.NE.AND P3, PT, R26, 0x1, PT ;  /* 0x000000011a00780c */ /* 0x000fce0003f65270 */
[----:B------:R-:W1:Y:S08]  /*1e90*/  LDC.64 R6, c[0x0][0xb10] ;  /* 0x0002c400ff067b82 */ /* 0x000e700000000a00 */
[----:B------:R-:W2:Y:S08]  /*1ea0*/  LDC R16, c[0x0][0xb20] ;  /* 0x0002c800ff107b82 */ /* 0x000eb00000000800 */
[----:B------:R-:W3:Y:S01]  /*1eb0*/  LDC R18, c[0x0][0xb0c] ;  /* 0x0002c300ff127b82 */ /* 0x000ee20000000800 */
[----:B----4-:R-:W-:Y:S01]  /*1ec0*/  IMAD.HI.U32 R17, R0, R5, RZ ;  /* 0x0000000500117227 */ /* 0x010fe200078e00ff */
[----:B------:R-:W-:-:S03]  /*1ed0*/  ISETP.NE.AND P0, PT, R4, 0x1, PT ;  /* 0x000000010400780c */ /* 0x000fc60003f05270 */
[----:B------:R-:W-:-:S03]  /*1ee0*/  IMAD.HI.U32 R5, R11, R5, RZ ;  /* 0x000000050b057227 */ /* 0x000fc600078e00ff */
[----:B------:R-:W4:Y:S01]  /*1ef0*/  LDC.64 R2, c[0x0][0xb28] ;  /* 0x0002ca00ff027b82 */ /* 0x000f220000000a00 */
[----:B-1----:R-:W-:-:S04]  /*1f00*/  IMAD.HI.U32 R20, R9, R6, RZ ;  /* 0x0000000609147227 */ /* 0x002fc800078e00ff */
[----:B------:R-:W-:Y:S01]  /*1f10*/  IMAD.HI.U32 R22, R13, R6, RZ ;  /* 0x000000060d167227 */ /* 0x000fe200078e00ff */
[----:B------:R-:W-:Y:S02]  /*1f20*/  SHF.R.U32.HI R20, RZ, R7, R20 ;  /* 0x00000007ff147219 */ /* 0x000fe40000011614 */
[-C--:B--2---:R-:W-:Y:S02]  /*1f30*/  SHF.R.U32.HI R17, RZ, R16.reuse, R17 ;  /* 0x00000010ff117219 */ /* 0x084fe40000011611 */
[----:B------:R-:W-:Y:S02]  /*1f40*/  SHF.R.U32.HI R16, RZ, R16, R5 ;  /* 0x00000010ff107219 */ /* 0x000fe40000011605 */
[----:B------:R-:W-:Y:S02]  /*1f50*/  SEL R17, R0, R17, !P0 ;  /* 0x0000001100117207 */ /* 0x000fe40004000000 */
[----:B------:R-:W-:Y:S02]  /*1f60*/  SHF.R.U32.HI R22, RZ, R7, R22 ;  /* 0x00000007ff167219 */ /* 0x000fe40000011616 */
[----:B---3--:R-:W-:-:S02]  /*1f70*/  ISETP.NE.AND P1, PT, R18, 0x1, PT ;  /* 0x000000011200780c */ /* 0x008fc40003f25270 */
[----:B------:R-:W-:Y:S02]  /*1f80*/  SEL R5, R11, R16, !P0 ;  /* 0x000000100b057207 */ /* 0x000fe40004000000 */
[----:B------:R-:W-:Y:S02]  /*1f90*/  SEL R19, R9, R20, !P1 ;  /* 0x0000001409137207 */ /* 0x000fe40004800000 */
[----:B------:R-:W-:Y:S01]  /*1fa0*/  SEL R7, R13, R22, !P1 ;  /* 0x000000160d077207 */ /* 0x000fe20004800000 */
[----:B----4-:R-:W-:-:S04]  /*1fb0*/  IMAD.HI.U32 R20, R17, R2, RZ ;  /* 0x0000000211147227 */ /* 0x010fc800078e00ff */
[----:B------:R-:W-:Y:S01]  /*1fc0*/  IMAD.HI.U32 R6, R19, R2, RZ ;  /* 0x0000000213067227 */ /* 0x000fe200078e00ff */
[----:B------:R-:W-:-:S04]  /*1fd0*/  @P3 SHF.R.U32.HI R17, RZ, R3, R20 ;  /* 0x00000003ff113219 */ /* 0x000fc80000011614 */
        /* <DEDUP_REMOVED lines=8> */
[----:B------:R-:W-:-:S04]  /*2060*/  @!P0 IMAD.HI.U32 R16, R7, R2, RZ ;  /* 0x0000000207108227 */ /* 0x000fc800078e00ff */
[----:B------:R-:W-:Y:S01]  /*2070*/  IMAD.MOV R2, RZ, RZ, -R6 ;  /* 0x000000ffff027224 */ /* 0x000fe200078e0a06 */
[----:B------:R-:W-:-:S03]  /*2080*/  @!P0 SHF.R.U32.HI R16, RZ, R3, R16 ;  /* 0x00000003ff108219 */ /* 0x000fc60000011610 */
[----:B------:R-:W-:Y:S01]  /*2090*/  IMAD R2, R26, R2, R5 ;  /* 0x000000021a027224 */ /* 0x000fe200078e0205 */
[----:B------:R-:W-:Y:S02]  /*20a0*/  @!P0 SEL R3, R7, R16, !P3 ;  /* 0x0000001007038207 */ /* 0x000fe40005800000 */
[----:B------:R-:W-:-:S03]  /*20b0*/  IADD3 R16, PT, PT, -R5, RZ, RZ ;  /* 0x000000ff05107210 */ /* 0x000fc60007ffe1ff */
[--C-:B------:R-:W-:Y:S02]  /*20c0*/  @!P0 IMAD.IADD R6, R6, 0x1, -R3.reuse ;  /* 0x0000000106068824 */ /* 0x100fe400078e0a03 */
[----:B------:R-:W-:Y:S01]  /*20d0*/  @!P0 IMAD R3, R2, R19, R3 ;  /* 0x0000001302038224 */ /* 0x000fe200078e0203 */
[----:B------:R-:W-:Y:S01]  /*20e0*/  IADD3 R2, PT, PT, -R7, RZ, RZ ;  /* 0x000000ff07027210 */ /* 0x000fe20007ffe1ff */
[----:B------:R-:W-:Y:S02]  /*20f0*/  @!P0 IMAD R5, R26, R6, R7 ;  /* 0x000000061a058224 */ /* 0x000fe400078e0207 */
[----:B------:R-:W-:Y:S02]  /*2100*/  IMAD R11, R4, R16, R11 ;  /* 0x00000010040b7224 */ /* 0x000fe400078e020b */
[----:B------:R-:W-:Y:S02]  /*2110*/  @!P0 IMAD.MOV.U32 R7, RZ, RZ, R3 ;  /* 0x000000ffff078224 */ /* 0x000fe400078e0003 */
[----:B------:R-:W-:-:S02]  /*2120*/  IMAD R2, R18, R2, R13 ;  /* 0x0000000212027224 */ /* 0x000fc400078e020d */
[----:B------:R-:W-:Y:S02]  /*2130*/  IMAD R11, R5, R4, R11 ;  /* 0x00000004050b7224 */ /* 0x000fe400078e020b */
[----:B------:R-:W-:Y:S02]  /*2140*/  IMAD R13, R7, R18, R2 ;  /* 0x00000012070d7224 */ /* 0x000fe400078e0202 */
.L_x_33:
[----:B------:R-:W1:Y:S02]  /*2150*/  LDCU UR8, c[0x0][0xb30] ;  /* 0x00016600ff0877ac */ /* 0x000e640008000800 */
[----:B-1----:R-:W-:-:S09]  /*2160*/  UISETP.NE.AND UP0, UPT, UR8, 0x1, UPT ;  /* 0x000000010800788c */ /* 0x002fd2000bf05270 */
[----:B------:R-:W-:Y:S05]  /*2170*/  BRA.U UP0, `(.L_x_34) ;  /* 0x0000000100407547 */ /* 0x000fea000b800000 */
[----:B------:R-:W1:Y:S08]  /*2180*/  LDC.64 R4, c[0x0][0xb10] ;  /* 0x0002c400ff047b82 */ /* 0x000e700000000a00 */
[----:B------:R-:W2:Y:S08]  /*2190*/  LDC.64 R2, c[0x0][0xb18] ;  /* 0x0002c600ff027b82 */ /* 0x000eb00000000a00 */
[----:B------:R-:W3:Y:S08]  /*21a0*/  LDC R6, c[0x0][0xb20] ;  /* 0x0002c800ff067b82 */ /* 0x000ef00000000800 */
[----:B------:R-:W4:Y:S01]  /*21b0*/  LDC R16, c[0x0][0xb0c] ;  /* 0x0002c300ff107b82 */ /* 0x000f220000000800 */
[----:B-1----:R-:W-:-:S05]  /*21c0*/  IMAD.HI.U32 R4, R13, R4, RZ ;  /* 0x000000040d047227 */ /* 0x002fca00078e00ff */
[----:B------:R-:W-:Y:S01]  /*21d0*/  SHF.R.U32.HI R4, RZ, R5, R4 ;  /* 0x00000005ff047219 */ /* 0x000fe20000011604 */
[----:B--2---:R-:W-:Y:S01]  /*21e0*/  IMAD.HI.U32 R3, R11, R3, RZ ;  /* 0x000000030b037227 */ /* 0x004fe200078e00ff */
[----:B------:R-:W-:-:S04]  /*21f0*/  ISETP.NE.AND P0, PT, R2, 0x1, PT ;  /* 0x000000010200780c */ /* 0x000fc80003f05270 */
[----:B---3--:R-:W-:-:S04]  /*2200*/  SHF.R.U32.HI R6, RZ, R6, R3 ;  /* 0x00000006ff067219 */ /* 0x008fc80000011603 */
[----:B------:R-:W-:Y:S02]  /*2210*/  SEL R3, R11, R6, !P0 ;  /* 0x000000060b037207 */ /* 0x000fe40004000000 */
[----:B----4-:R-:W-:-:S04]  /*2220*/  ISETP.NE.AND P1, PT, R16, 0x1, PT ;  /* 0x000000011000780c */ /* 0x010fc80003f25270 */
[----:B------:R-:W-:-:S05]  /*2230*/  SEL R4, R13, R4, !P1 ;  /* 0x000000040d047207 */ /* 0x000fca0004800000 */
[----:B------:R-:W-:Y:S02]  /*2240*/  IMAD.IADD R5, R3, 0x1, -R4 ;  /* 0x0000000103057824 */ /* 0x000fe400078e0a04 */
[----:B------:R-:W-:Y:S02]  /*2250*/  IMAD.IADD R3, R4, 0x1, -R3 ;  /* 0x0000000104037824 */ /* 0x000fe400078e0a03 */
[----:B------:R-:W-:Y:S02]  /*2260*/  IMAD R13, R5, R16, R13 ;  /* 0x00000010050d7224 */ /* 0x000fe400078e020d */
[----:B------:R-:W-:-:S07]  /*2270*/  IMAD R11, R3, R2, R11 ;  /* 0x00000002030b7224 */ /* 0x000fce00078e020b */
.L_x_34:
[----:B------:R-:W-:Y:S01]  /*2280*/  VIADD R14, R14, 0x1 ;  /* 0x000000010e0e7836 */ /* 0x000fe20000000000 */
[----:B------:R-:W-:Y:S01]  /*2290*/  PLOP3.LUT P1, PT, PT, PT, PT, 0x80, 0x8 ;  /* 0x000000000008781c */ /* 0x000fe20003f2f070 */
[----:B------:R-:W-:Y:S02]  /*22a0*/  IMAD.IADD R21, R13, 0x1, R68 ;  /* 0x000000010d157824 */ /* 0x000fe400078e0244 */
[----:B------:R-:W-:Y:S01]  /*22b0*/  IMAD.IADD R20, R11, 0x1, R66 ;  /* 0x000000010b147824 */ /* 0x000fe200078e0242 */
[----:B------:R-:W-:-:S04]  /*22c0*/  ISETP.NE.AND P0, PT, R14, 0x2, PT ;  /* 0x000000020e00780c */ /* 0x000fc80003f05270 */
[----:B------:R-:W-:Y:S02]  /*22d0*/  SEL R3, RZ, 0x1, P0 ;  /* 0x00000001ff037807 */ /* 0x000fe40000000000 */
[----:B------:R-:W-:Y:S02]  /*22e0*/  SEL R14, R14, RZ, P0 ;  /* 0x000000ff0e0e7207 */ /* 0x000fe40000000000 */
[----:B------:R-:W-:Y:S01]  /*22f0*/  LOP3.LUT R12, R12, R3, RZ, 0x3c, !PT ;  /* 0x000000030c0c7212 */ /* 0x000fe200078e3cff */
[----:B------:R-:W-:Y:S06]  /*2300*/  @P2 BRA `(.L_x_35) ;  /* 0xfffffff000a02947 */ /* 0x000fec000383ffff */
[----:B------:R-:W-:Y:S01]  /*2310*/  UIADD3 UR4, UPT, UPT, UR4, 0x30, URZ ;  /* 0x0000003004047890 */ /* 0x000fe2000fffe0ff */
[----:B------:R-:W-:-:S03]  /*2320*/  SHF.L.U32 R3, R15, 0x1f, RZ ;  /* 0x0000001f0f037819 */ /* 0x000fc600000006ff */
[----:B------:R-:W-:-:S09]  /*2330*/  ULEA UR5, UR6, UR4, 0x3 ;  /* 0x0000000406057291 */ /* 0x000fd2000f8e18ff */
[----:B------:R-:W1:Y:S02]  /*2340*/  SYNCS.PHASECHK.TRANS64.TRYWAIT P0, [UR5], R3 ;  /* 0x00000003ff0075a7 */ /* 0x000e640008001105 */
[----:B-1----:R-:W-:Y:S05]  /*2350*/  @!P0 BRA `(.L_x_36) ;  /* 0x0000008c002c8947 */ /* 0x002fea0003800000 */
.L_x_174:
[----:B------:R-:W-:-:S04]  /*2360*/  UIADD3 UR6, UPT, UPT, UR6, 0x1, URZ ;  /* 0x0000000106067890 */ /* 0x000fc8000fffe0ff */
[----:B------:R-:W-:-:S04]  /*2370*/  UISETP.NE.AND UP0, UPT, UR6, 0x6, UPT ;  /* 0x000000060600788c */ /* 0x000fc8000bf05270 */
[----:B------:R-:W-:Y:S02]  /*2380*/  USEL UR7, URZ, 0x1, UP0 ;  /* 0x00000001ff077887 */ /* 0x000fe40008000000 */
[----:B------:R-:W-:-:S04]  /*2390*/  USEL UR6, UR6, URZ, UP0 ;  /* 0x000000ff06067287 */ /* 0x000fc80008000000 */
[----:B------:R-:W-:Y:S01]  /*23a0*/  ULEA UR5, UR6, UR4, 0x3 ;  /* 0x0000000406057291 */ /* 0x000fe2000f8e18ff */
[----:B------:R-:W-:-:S04]  /*23b0*/  LOP3.LUT R2, R15, UR7, RZ, 0x3c, !PT ;  /* 0x000000070f027c12 */ /* 0x000fc8000f8e3cff */
[----:B-1----:R-:W-:-:S04]  /*23c0*/  SHF.L.U32 R3, R2, 0x1f, RZ ;  /* 0x0000001f02037819 */ /* 0x002fc800000006ff */
[----:B------:R-:W1:Y:S02]  /*23d0*/  SYNCS.PHASECHK.TRANS64.TRYWAIT P0, [UR5], R3 ;  /* 0x00000003ff0075a7 */ /* 0x000e640008001105 */
[----:B-1----:R-:W-:Y:S05]  /*23e0*/  @!P0 BRA `(.L_x_37) ;  /* 0x0000008c00208947 */ /* 0x002fea0003800000 */
.L_x_176:
        /* <DEDUP_REMOVED lines=9> */
.L_x_178:
        /* <DEDUP_REMOVED lines=9> */
.L_x_180:
        /* <DEDUP_REMOVED lines=9> */
.L_x_182:
[----:B------:R-:W-:-:S04]  /*25a0*/  UIADD3 UR6, UPT, UPT, UR6, 0x1, URZ ;  /* 0x0000000106067890 */ /* 0x000fc8000fffe0ff */
[----:B------:R-:W-:-:S04]  /*25b0*/  UISETP.NE.AND UP0, UPT, UR6, 0x6, UPT ;  /* 0x000000060600788c */ /* 0x000fc8000bf05270 */
[----:B------:R-:W-:Y:S02]  /*25c0*/  USEL UR5, URZ, 0x1, UP0 ;  /* 0x00000001ff057887 */ /* 0x000fe40008000000 */
[----:B------:R-:W-:-:S04]  /*25d0*/  USEL UR6, UR6, URZ, UP0 ;  /* 0x000000ff06067287 */ /* 0x000fc80008000000 */
[----:B------:R-:W-:Y:S01]  /*25e0*/  ULEA UR6, UR6, UR4, 0x3 ;  /* 0x0000000406067291 */ /* 0x000fe2000f8e18ff */
[----:B-1----:R-:W-:-:S04]  /*25f0*/  LOP3.LUT R3, R2, UR5, RZ, 0x3c, !PT ;  /* 0x0000000502037c12 */ /* 0x002fc8000f8e3cff */
[----:B------:R-:W-:Y:S01]  /*2600*/  SHF.L.U32 R3, R3, 0x1f, RZ ;  /* 0x0000001f03037819 */ /* 0x000fe200000006ff */
[----:B----4-:R-:W-:-:S07]  /*2610*/  IMAD.U32 R0, RZ, RZ, UR6 ;  /* 0x00000006ff007e24 */ /* 0x010fce000f8e00ff */
.L_x_41:
[----:B-1----:R1:W2:Y:S02]  /*2620*/  SYNCS.PHASECHK.TRANS64.TRYWAIT P0, [R0+URZ], R3 ;  /* 0x00000003000075a7 */ /* 0x0022a400080011ff */
[----:B--2---:R-:W-:Y:S05]  /*2630*/  @!P0 NANOSLEEP.SYNCS 0x989680 ;  /* 0x009896800000895d */ /* 0x004fea0003900000 */
[----:B------:R-:W2:Y:S02]  /*2640*/  @!P0 SYNCS.PHASECHK.TRANS64 P0, [R0+URZ], R3 ;  /* 0x00000003000085a7 */ /* 0x000ea400080010ff */
[----:B--2---:R-:W-:Y:S05]  /*2650*/  @P0 EXIT ;  /* 0x000000000000094d */ /* 0x004fea0003800000 */
[----:B------:R-:W-:Y:S05]  /*2660*/  BRA `(.L_x_41) ;  /* 0xfffffffc00ec7947 */ /* 0x000fea000383ffff */
.L_x_17:
[----:B------:R-:W-:-:S04]  /*2670*/  UISETP.NE.AND UP1, UPT, UR37, URZ, UPT ;  /* 0x000000ff2500728c */ /* 0x000fc8000bf25270 */
[----:B------:R-:W-:-:S09]  /*2680*/  UISETP.NE.OR UP1, UPT, UR8, 0x1, UP1 ;  /* 0x000000010800788c */ /* 0x000fd20008f25670 */
[----:B------:R-:W-:Y:S05]  /*2690*/  BRA.U UP1, `(.L_x_42) ;  /* 0x0000000501487547 */ /* 0x000fea000b800000 */
[----:B------:R-:W-:Y:S01]  /*26a0*/  ISETP.NE.AND P2, PT, R2, RZ, PT ;  /* 0x000000ff0200720c */ /* 0x000fe20003f45270 */
[----:B------:R-:W-:Y:S01]  /*26b0*/  IMAD.MOV.U32 R12, RZ, RZ, 0x1 ;  /* 0x00000001ff0c7424 */ /* 0x000fe200078e00ff */
[----:B------:R-:W-:Y:S02]  /*26c0*/  CS2R R10, SRZ ;  /* 0x00000000000a7805 */ /* 0x000fe4000001ff00 */
[----:B------:R-:W-:Y:S01]  /*26d0*/  CS2R R8, SRZ ;  /* 0x0000000000087805 */ /* 0x000fe2000001ff00 */
[----:B------:R-:W-:Y:S01]  /*26e0*/  UMOV UR4, 0x400 ;  /* 0x0000040000047882 */ /* 0x000fe20000000000 */
[----:B------:R-:W-:Y:S01]  /*26f0*/  UMOV UR6, URZ ;  /* 0x000000ff00067c82 */ /* 0x000fe20008000000 */
[----:B------:R-:W-:-:S12]  /*2700*/  ULEA UR37, UR37, UR4, 0x18 ;  /* 0x0000000425257291 */ /* 0x000fd8000f8ec0ff */
.L_x_46:
[----:B------:R-:W-:Y:S02]  /*2710*/  LEA R0, R8, UR37, 0x3 ;  /* 0x0000002508007c11 */ /* 0x000fe4000f8e18ff */
[----:B------:R-:W-:-:S03]  /*2720*/  SHF.L.U32 R5, R9, 0x1f, RZ ;  /* 0x0000001f09057819 */ /* 0x000fc600000006ff */
[----:B------:R-:W-:Y:S01]  /*2730*/  VIADD R4, R0, 0x120 ;  /* 0x0000012000047836 */ /* 0x000fe20000000000 */
[----:B------:R-:W1:Y:S02]  /*2740*/  SYNCS.PHASECHK.TRANS64.TRYWAIT P0, [R0+URZ+0x110], R5 ;  /* 0x00011005000075a7 */ /* 0x000e6400080011ff */
[----:B-1----:R-:W-:Y:S05]  /*2750*/  @!P0 BRA `(.L_x_43) ;  /* 0x0000008800a48947 */ /* 0x002fea0003800000 */
.L_x_183:
[----:B------:R-:W-:Y:S01]  /*2760*/  ULEA UR5, UR6, UR37, 0x3 ;  /* 0x0000002506057291 */ /* 0x000fe2000f8e18ff */
[----:B------:R-:W-:Y:S02]  /*2770*/  PRMT R4, RZ, 0x654, R4 ;  /* 0x00000654ff047816 */ /* 0x000fe40000000004 */
[----:B-1----:R-:W-:Y:S01]  /*2780*/  SHF.L.U32 R5, R12, 0x1f, RZ ;  /* 0x0000001f0c057819 */ /* 0x002fe200000006ff */
[----:B------:R-:W-:Y:S01]  /*2790*/  UIADD3 UR4, UPT, UPT, UR5, 0xb0, URZ ;  /* 0x000000b005047890 */ /* 0x000fe2000fffe0ff */
[----:B------:R1:W-:Y:S05]  /*27a0*/  SYNCS.ARRIVE.TRANS64.RED.A1T0 RZ, [R4+URZ], RZ ;  /* 0x000000ff04ff79a7 */ /* 0x0003ea00081004ff */
[----:B------:R-:W-:Y:S01]  /*27b0*/  IMAD.U32 R7, RZ, RZ, UR4 ;  /* 0x00000004ff077e24 */ /* 0x000fe2000f8e00ff */
[----:B------:R-:W2:Y:S04]  /*27c0*/  SYNCS.PHASECHK.TRANS64.TRYWAIT P0, [UR5+0xc0], R5 ;  /* 0x0000c005ff0075a7 */ /* 0x000ea80008001105 */
[----:B------:R-:W-:Y:S01]  /*27d0*/  PRMT R6, R2, 0x654, R7 ;  /* 0x0000065402067816 */ /* 0x000fe20000000007 */
[----:B-1----:R-:W-:Y:S01]  /*27e0*/  @!P2 IMAD.MOV.U32 R4, RZ, RZ, 0x10 ;  /* 0x00000010ff04a424 */ /* 0x002fe200078e00ff */
[----:B--2---:R-:W-:Y:S06]  /*27f0*/  @!P0 BRA `(.L_x_44) ;  /* 0x0000008800908947 */ /* 0x004fec0003800000 */
.L_x_185:
[----:B------:R-:W-:Y:S01]  /*2800*/  ULEA UR4, UR6, UR37, 0x4 ;  /* 0x0000002506047291 */ /* 0x000fe2000f8e20ff */
[----:B------:R-:W-:Y:S01]  /*2810*/  SEL R3, R6, R3, !P2 ;  /* 0x0000000306037207 */ /* 0x000fe20005000000 */
[----:B------:R-:W-:Y:S01]  /*2820*/  UIADD3 UR5, UPT, UPT, UR5, 0xb0, URZ ;  /* 0x000000b005057890 */ /* 0x000fe2000fffe0ff */
[----:B-1----:R-:W-:Y:S01]  /*2830*/  LEA R0, R11, UR37, 0x3 ;  /* 0x000000250b007c11 */ /* 0x002fe2000f8e18ff */
[----:B------:R-:W-:Y:S01]  /*2840*/  UIADD3 UR4, UPT, UPT, UR4, 0x140, URZ ;  /* 0x0000014004047890 */ /* 0x000fe2000fffe0ff */
[----:B------:R-:W-:Y:S01]  /*2850*/  SHF.L.U32 R5, R10, 0x1f, RZ ;  /* 0x0000001f0a057819 */ /* 0x000fe200000006ff */
[----:B------:R1:W-:Y:S01]  /*2860*/  @!P2 SYNCS.ARRIVE.TRANS64.RED RZ, [R3+URZ], R4 ;  /* 0x0000000403ffa9a7 */ /* 0x0003e200080004ff */
[----:B------:R-:W-:Y:S01]  /*2870*/  UIADD3 UR6, UPT, UPT, UR6, 0x1, URZ ;  /* 0x0000000106067890 */ /* 0x000fe2000fffe0ff */
[----:B------:R-:W-:-:S03]  /*2880*/  VIADD R8, R8, 0x1 ;  /* 0x0000000108087836 */ /* 0x000fc60000000000 */
[----:B------:R-:W-:Y:S02]  /*2890*/  UISETP.NE.AND UP0, UPT, UR6, 0x2, UPT ;  /* 0x000000020600788c */ /* 0x000fe4000bf05270 */
[----:B------:R-:W-:Y:S06]  /*28a0*/  UGETNEXTWORKID.BROADCAST [UR4], [UR5] ;  /* 0x00000000040073ca */ /* 0x000fec0008000100 */
[----:B------:R-:W-:Y:S01]  /*28b0*/  USEL UR4, URZ, 0x1, UP0 ;  /* 0x00000001ff047887 */ /* 0x000fe20008000000 */
[----:B------:R-:W-:Y:S01]  /*28c0*/  ISETP.NE.AND P0, PT, R8, 0x2, PT ;  /* 0x000000020800780c */ /* 0x000fe20003f05270 */
[----:B------:R-:W-:Y:S01]  /*28d0*/  USEL UR6, UR6, URZ, UP0 ;  /* 0x000000ff06067287 */ /* 0x000fe20008000000 */
[----:B------:R-:W2:Y:S03]  /*28e0*/  SYNCS.PHASECHK.TRANS64.TRYWAIT P1, [R0+URZ+0xb0], R5 ;  /* 0x0000b005000075a7 */ /* 0x000ea600080211ff */
[----:B------:R-:W-:Y:S01]  /*28f0*/  LOP3.LUT R12, R12, UR4, RZ, 0x3c, !PT ;  /* 0x000000040c0c7c12 */ /* 0x000fe2000f8e3cff */
[----:B-12---:R-:W-:Y:S07]  /*2900*/  @!P1 BRA `(.L_x_45) ;  /* 0x0000008800649947 */ /* 0x006fee0003800000 */
.L_x_186:
[C---:B------:R-:W-:Y:S01]  /*2910*/  LEA R4, R11.reuse, UR37, 0x4 ;  /* 0x000000250b047c11 */ /* 0x040fe2000f8e20ff */
[----:B-1----:R-:W-:Y:S01]  /*2920*/  VIADD R0, R0, 0xc0 ;  /* 0x000000c000007836 */ /* 0x002fe20000000000 */
[----:B------:R-:W-:Y:S01]  /*2930*/  SEL R8, R8, RZ, P0 ;  /* 0x000000ff08087207 */ /* 0x000fe20000000000 */
[----:B------:R-:W-:-:S03]  /*2940*/  VIADD R11, R11, 0x1 ;  /* 0x000000010b0b7836 */ /* 0x000fc60000000000 */
[----:B------:R-:W1:Y:S01]  /*2950*/  LDS.128 R4, [R4+0x140] ;  /* 0x0001400004047984 */ /* 0x000e620000000c00 */
[----:B------:R-:W-:Y:S02]  /*2960*/  PRMT R0, RZ, 0x654, R0 ;  /* 0x00000654ff007816 */ /* 0x000fe40000000000 */
[C---:B------:R-:W-:Y:S01]  /*2970*/  ISETP.NE.AND P1, PT, R11.reuse, 0x2, PT ;  /* 0x000000020b00780c */ /* 0x040fe20003f25270 */
[----:B------:R-:W-:Y:S01]  /*2980*/  @!PT LDS RZ, [RZ] ;  /* 0x00000000fffff984 */ /* 0x000fe20000000800 */
[----:B------:R-:W-:Y:S01]  /*2990*/  @!PT LDS RZ, [RZ] ;  /* 0x00000000fffff984 */ /* 0x000fe20000000800 */
[----:B------:R-:W-:Y:S01]  /*29a0*/  @!PT LDS RZ, [RZ] ;  /* 0x00000000fffff984 */ /* 0x000fe20000000800 */
[----:B------:R-:W-:Y:S01]  /*29b0*/  @!PT LDS RZ, [RZ] ;  /* 0x00000000fffff984 */ /* 0x000fe20000000800 */
[----:B------:R2:W-:Y:S06]  /*29c0*/  MEMBAR.ALL.CTA ;  /* 0x0000000000007992 */ /* 0x0005ec0000008000 */
[----:B--2---:R-:W2:Y:S01]  /*29d0*/  FENCE.VIEW.ASYNC.S ;  /* 0x00000000000073c6 */ /* 0x004ea20000000000 */
[----:B------:R-:W-:Y:S01]  /*29e0*/  SEL R11, R11, RZ, P1 ;  /* 0x000000ff0b0b7207 */ /* 0x000fe20000800000 */
[----:B--2---:R2:W-:Y:S01]  /*29f0*/  SYNCS.ARRIVE.TRANS64.RED.A1T0 RZ, [R0+URZ], RZ ;  /* 0x000000ff00ff79a7 */ /* 0x0045e200081004ff */
[----:B-1----:R-:W-:-:S02]  /*2a00*/  LOP3.LUT P3, RZ, R6, 0x1, RZ, 0xc0, !PT ;  /* 0x0000000106ff7812 */ /* 0x002fc4000786c0ff */
[----:B------:R-:W-:-:S04]  /*2a10*/  SEL R5, RZ, 0x1, P1 ;  /* 0x00000001ff057807 */ /* 0x000fc80000800000 */
[----:B------:R-:W-:Y:S02]  /*2a20*/  LOP3.LUT R10, R10, R5, RZ, 0x3c, !PT ;  /* 0x000000050a0a7212 */ /* 0x000fe400078e3cff */
[----:B--2---:R-:W-:-:S04]  /*2a30*/  SEL R0, RZ, 0x1, P0 ;  /* 0x00000001ff007807 */ /* 0x004fc80000000000 */
[----:B------:R-:W-:Y:S01]  /*2a40*/  LOP3.LUT R9, R9, R0, RZ, 0x3c, !PT ;  /* 0x0000000009097212 */ /* 0x000fe200078e3cff */
[----:B------:R-:W-:Y:S06]  /*2a50*/  @P3 BRA `(.L_x_46) ;  /* 0xfffffffc002c3947 */ /* 0x000fec000383ffff */
[----:B------:R-:W-:Y:S01]  /*2a60*/  ULEA UR5, UR6, UR37, 0x3 ;  /* 0x0000002506057291 */ /* 0x000fe2000f8e18ff */
[----:B------:R-:W-:-:S08]  /*2a70*/  SHF.L.U32 R3, R12, 0x1f, RZ ;  /* 0x0000001f0c037819 */ /* 0x000fd000000006ff */
[----:B------:R-:W1:Y:S02]  /*2a80*/  SYNCS.PHASECHK.TRANS64 P0, [UR5+0xc0], R3 ;  /* 0x0000c003ff0075a7 */ /* 0x000e640008001005 */
[----:B-1----:R-:W-:Y:S05]  /*2a90*/  @P0 BRA `(.L_x_47) ;  /* 0x0000000000080947 */ /* 0x002fea0003800000 */
[----:B------:R-:W1:Y:S02]  /*2aa0*/  SYNCS.PHASECHK.TRANS64.TRYWAIT P0, [UR5+0xc0], R3 ;  /* 0x0000c003ff0075a7 */ /* 0x000e640008001105 */
[----:B-1----:R-:W-:Y:S05]  /*2ab0*/  @!P0 BRA `(.L_x_48) ;  /* 0x00000088000c8947 */ /* 0x002fea0003800000 */
.L_x_47:
[----:B------:R-:W-:-:S04]  /*2ac0*/  UIADD3 UR4, UPT, UPT, UR6, 0x1, URZ ;  /* 0x0000000106047890 */ /* 0x000fc8000fffe0ff */
[----:B------:R-:W-:-:S04]  /*2ad0*/  UISETP.NE.AND UP0, UPT, UR4, 0x2, UPT ;  /* 0x000000020400788c */ /* 0x000fc8000bf05270 */
[----:B------:R-:W-:Y:S02]  /*2ae0*/  USEL UR7, URZ, 0x1, UP0 ;  /* 0x00000001ff077887 */ /* 0x000fe40008000000 */
[----:B------:R-:W-:-:S04]  /*2af0*/  USEL UR4, UR4, URZ, UP0 ;  /* 0x000000ff04047287 */ /* 0x000fc80008000000 */
[----:B------:R-:W-:Y:S01]  /*2b00*/  ULEA UR4, UR4, UR37, 0x3 ;  /* 0x0000002504047291 */ /* 0x000fe2000f8e18ff */
[----:B-1----:R-:W-:-:S04]  /*2b10*/  LOP3.LUT R3, R12, UR7, RZ, 0x3c, !PT ;  /* 0x000000070c037c12 */ /* 0x002fc8000f8e3cff */
[----:B------:R-:W-:-:S04]  /*2b20*/  SHF.L.U32 R0, R3, 0x1f, RZ ;  /* 0x0000001f03007819 */ /* 0x000fc800000006ff */
[----:B------:R-:W1:Y:S02]  /*2b30*/  SYNCS.PHASECHK.TRANS64 P0, [UR4+0xc0], R0 ;  /* 0x0000c000ff0075a7 */ /* 0x000e640008001004 */
[----:B-1----:R-:W-:Y:S05]  /*2b40*/  @P0 EXIT ;  /* 0x000000000000094d */ /* 0x002fea0003800000 */
[----:B------:R-:W-:Y:S02]  /*2b50*/  SHF.L.U32 R3, R3, 0x1f, RZ ;  /* 0x0000001f03037819 */ /* 0x000fe400000006ff */
[----:B------:R-:W-:-:S07]  /*2b60*/  MOV R0, UR4 ;  /* 0x0000000400007c02 */ /* 0x000fce0008000f00 */
.L_x_49:
[----:B-1----:R1:W2:Y:S02]  /*2b70*/  SYNCS.PHASECHK.TRANS64.TRYWAIT P0, [R0+URZ+0xc0], R3 ;  /* 0x0000c003000075a7 */ /* 0x0022a400080011ff */
[----:B--2---:R-:W-:Y:S05]  /*2b80*/  @!P0 NANOSLEEP.SYNCS 0x989680 ;  /* 0x009896800000895d */ /* 0x004fea0003900000 */
[----:B------:R-:W2:Y:S02]  /*2b90*/  @!P0 SYNCS.PHASECHK.TRANS64 P0, [R0+URZ+0xc0], R3 ;  /* 0x0000c003000085a7 */ /* 0x000ea400080010ff */
[----:B--2---:R-:W-:Y:S05]  /*2ba0*/  @P0 EXIT ;  /* 0x000000000000094d */ /* 0x004fea0003800000 */
[----:B------:R-:W-:Y:S05]  /*2bb0*/  BRA `(.L_x_49) ;  /* 0xfffffffc00ec7947 */ /* 0x000fea000383ffff */
.L_x_42:
[----:B------:R-:W-:-:S09]  /*2bc0*/  UISETP.NE.AND UP1, UPT, UR8, URZ, UPT ;  /* 0x000000ff0800728c */ /* 0x000fd2000bf25270 */
[----:B------:R-:W-:Y:S05]  /*2bd0*/  BRA.U UP1, `(.L_x_50) ;  /* 0x0000000d01b47547 */ /* 0x000fea000b800000 */
[----:B------:R-:W-:Y:S01]  /*2be0*/  UMOV UR4, 0x40 ;  /* 0x0000004000047882 */ /* 0x000fe20000000000 */
[----:B------:R-:W-:Y:S01]  /*2bf0*/  NOP ;  /* 0x0000000000007918 */ /* 0x000fe20000000000 */
[----:B------:R-:W-:Y:S01]  /*2c00*/  ULEA UR4, UR37, UR4, 0x18 ;  /* 0x0000000425047291 */ /* 0x000fe2000f8ec0ff */
[----:B------:R-:W-:Y:S02]  /*2c10*/  UMOV UR5, 0x400 ;  /* 0x0000040000057882 */ /* 0x000fe40000000000 */
[----:B------:R-:W-:-:S06]  /*2c20*/  ULEA UR37, UR37, UR5, 0x18 ;  /* 0x0000000525257291 */ /* 0x000fcc000f8ec0ff */
[----:B------:R-:W1:Y:S02]  /*2c30*/  LDS.U8 R0, [UR4+0x1c] ;  /* 0x00001c04ff007984 */ /* 0x000e640008000000 */
[----:B-1----:R-:W-:-:S13]  /*2c40*/  ISETP.NE.AND P0, PT, R0, RZ, PT ;  /* 0x000000ff0000720c */ /* 0x002fda0003f05270 */
[----:B------:R-:W-:Y:S05]  /*2c50*/  @P0 BRA `(.L_x_51) ;  /* 0x0000000000580947 */ /* 0x000fea0003800000 */
[----:B------:R-:W-:-:S13]  /*2c60*/  ELECT P0, URZ, PT ;  /* 0x0000000000ff782f */ /* 0x000fda0003800000 */
[----:B------:R-:W-:Y:S05]  /*2c70*/  @!P0 BRA `(.L_x_52) ;  /* 0x0000000000608947 */ /* 0x000fea0003800000 */
[----:B------:R-:W-:Y:S01]  /*2c80*/  UMOV UR5, 0x10 ;  /* 0x0000001000057882 */ /* 0x000fe20000000000 */
[----:B------:R-:W-:Y:S01]  /*2c90*/  HFMA2 R0, -RZ, RZ, 0, 5.9604644775390625e-08 ;  /* 0x00000001ff007431 */ /* 0x000fe200000001ff */
[----:B------:R-:W-:-:S03]  /*2ca0*/  MOV R2, 0xffff ;  /* 0x0000ffff00027802 */ /* 0x000fc60000000f00 */
[----:B------:R-:W-:Y:S04]  /*2cb0*/  DEPBAR.LE SB1, 0x36 ;  /* 0x00009d800000791a */ /* 0x000fe80000000000 */
[----:B------:R-:W1:Y:S02]  /*2cc0*/  UTCATOMSWS.FIND_AND_SET.ALIGN UP0, UR5, UR5 ;  /* 0x00000005000575e3 */ /* 0x000e640008000800 */
[----:B-1----:R-:W-:Y:S01]  /*2cd0*/  MOV R3, UR5 ;  /* 0x0000000500037c02 */ /* 0x002fe20008000f00 */
[----:B------:R-:W-:Y:S06]  /*2ce0*/  BRA.U UP0, `(.L_x_53) ;  /* 0x0000000100187547 */ /* 0x000fec000b800000 */
.L_x_54:
[----:B------:R-:W-:Y:S05]  /*2cf0*/  NANOSLEEP 0x64 ;  /* 0x000000640000795d */ /* 0x000fea0003800000 */
[----:B------:R-:W-:-:S05]  /*2d00*/  UMOV UR5, 0x10 ;  /* 0x0000001000057882 */ /* 0x000fca0000000000 */
[----:B------:R-:W-:Y:S04]  /*2d10*/  DEPBAR.LE SB1, 0x36 ;  /* 0x00009d800000791a */ /* 0x000fe80000000000 */
[----:B------:R-:W1:Y:S02]  /*2d20*/  UTCATOMSWS.FIND_AND_SET.ALIGN UP0, UR5, UR5 ;  /* 0x00000005000575e3 */ /* 0x000e640008000800 */
[----:B-1----:R-:W-:Y:S01]  /*2d30*/  MOV R3, UR5 ;  /* 0x0000000500037c02 */ /* 0x002fe20008000f00 */
[----:B------:R-:W-:Y:S05]  /*2d40*/  BRA.U !UP0, `(.L_x_54) ;  /* 0xfffffffd08e87547 */ /* 0x000fea000b83ffff */
.L_x_53:
[-C--:B------:R-:W-:Y:S02]  /*2d50*/  SHF.L.U32 R2, R2, R3.reuse, RZ ;  /* 0x0000000302027219 */ /* 0x080fe400000006ff */
[----:B------:R-:W-:Y:S01]  /*2d60*/  SHF.L.U32 R0, R0, R3, RZ ;  /* 0x0000000300007219 */ /* 0x000fe200000006ff */
[----:B------:R-:W-:Y:S02]  /*2d70*/  IMAD.SHL.U32 R3, R3, 0x20, RZ ;  /* 0x0000002003037824 */ /* 0x000fe400078e00ff */
[----:B------:R1:W-:Y:S04]  /*2d80*/  ATOMS.OR RZ, [UR4+0x14], R2 ;  /* 0x00001402ffff798c */ /* 0x0003e8000b000004 */
[----:B------:R1:W-:Y:S04]  /*2d90*/  ATOMS.OR RZ, [UR4+0x18], R0 ;  /* 0x00001800ffff798c */ /* 0x0003e8000b000004 */
[----:B------:R1:W-:Y:S01]  /*2da0*/  STS [UR37+0x160], R3 ;  /* 0x00016003ff007988 */ /* 0x0003e20008000825 */
[----:B------:R-:W-:Y:S05]  /*2db0*/  BRA `(.L_x_52) ;  /* 0x0000000000107947 */ /* 0x000fea0003800000 */
.L_x_51:
[----:B------:R-:W-:Y:S02]  /*2dc0*/  MOV R0, 0xffffffff ;  /* 0xffffffff00007802 */ /* 0x000fe40000000f00 */
[----:B------:R-:W-:-:S03]  /*2dd0*/  MOV R2, 0x2e00 ;  /* 0x00002e0000027802 */ /* 0x000fc60000000f00 */
[----:B------:R1:W-:Y:S04]  /*2de0*/  STS [UR37+0x160], R0 ;  /* 0x00016000ff007988 */ /* 0x0003e80008000825 */
[----:B-1-3-5:R-:W-:Y:S05]  /*2df0*/  CALL.REL.NOINC `($__internal_1_$__cuda_sm10x_tcgen05_guardrail_trap_phase_invalid_during_alloc) ;  /* 0x0000009000047944 */ /* 0x02afea0003c00000 */
.L_x_52:
[----:B------:R-:W-:Y:S05]  /*2e00*/  WARPSYNC.ALL ;  /* 0x0000000000007948 */ /* 0x000fea0003800000 */
[----:B------:R-:W2:Y:S01]  /*2e10*/  S2UR UR5, SR_CgaCtaId ;  /* 0x00000000000579c3 */ /* 0x000ea20000008800 */
[----:B------:R-:W-:Y:S01]  /*2e20*/  UMOV UR4, 0x400 ;  /* 0x0000040000047882 */ /* 0x000fe20000000000 */
[----:B------:R-:W-:-:S06]  /*2e30*/  NOP ;  /* 0x0000000000007918 */ /* 0x000fcc0000000000 */
[----:B------:R-:W-:Y:S06]  /*2e40*/  BAR.ARV 0x6, 0xa0 ;  /* 0x0182800000007b1d */ /* 0x000fec0000002000 */
[----:B------:R-:W4:Y:S01]  /*2e50*/  LDCU UR7, c[0x0][0x38c] ;  /* 0x00007180ff0777ac */ /* 0x000f220008000800 */
[----:B------:R-:W-:Y:S01]  /*2e60*/  IMAD.MOV.U32 R11, RZ, RZ, 0x1 ;  /* 0x00000001ff0b7424 */ /* 0x000fe200078e00ff */
[----:B------:R-:W-:Y:S01]  /*2e70*/  CS2R R8, SRZ ;  /* 0x0000000000087805 */ /* 0x000fe2000001ff00 */
[----:B------:R-:W-:Y:S01]  /*2e80*/  IMAD.MOV.U32 R10, RZ, RZ, RZ ;  /* 0x000000ffff0a7224 */ /* 0x000fe200078e00ff */
[----:B------:R-:W3:Y:S01]  /*2e90*/  LDCU UR6, c[0x0][0x38c] ;  /* 0x00007180ff0677ac */ /* 0x000ee20008000800 */
[----:B------:R-:W-:Y:S01]  /*2ea0*/  UMOV UR15, URZ ;  /* 0x000000ff000f7c82 */ /* 0x000fe20008000000 */
[----:B------:R-:W-:Y:S01]  /*2eb0*/  UMOV UR14, URZ ;  /* 0x000000ff000e7c82 */ /* 0x000fe20008000000 */
[----:B--2---:R-:W-:Y:S01]  /*2ec0*/  ULEA UR5, UR5, UR4, 0x18 ;  /* 0x0000000405057291 */ /* 0x004fe2000f8ec0ff */
[----:B------:R-:W-:Y:S01]  /*2ed0*/  UMOV UR24, 0x0 ;  /* 0x0000000000187882 */ /* 0x000fe20000000000 */
[----:B------:R-:W-:-:S02]  /*2ee0*/  UMOV UR25, 0x8200910 ;  /* 0x0820091000197882 */ /* 0x000fc40000000000 */
[----:B------:R-:W-:Y:S02]  /*2ef0*/  UIADD3 UR10, UPT, UPT, UR5, 0x8400, URZ ;  /* 0x00008400050a7890 */ /* 0x000fe4000fffe0ff */
[----:B------:R-:W-:Y:S02]  /*2f00*/  UIADD3 UR11, UPT, UPT, UR5, 0x20400, URZ ;  /* 0x00020400050b7890 */ /* 0x000fe4000fffe0ff */
[----:B----4-:R-:W-:Y:S01]  /*2f10*/  UIADD3 UR7, UPT, UPT, UR7, 0x1f, URZ ;  /* 0x0000001f07077890 */ /* 0x010fe2000fffe0ff */
[----:B-1----:R-:W1:Y:S01]  /*2f20*/  LDS R0, [UR5+0x160] ;  /* 0x00016005ff007984 */ /* 0x002e620008000800 */
[----:B------:R-:W-:Y:S02]  /*2f30*/  USHF.R.U32.HI UR10, URZ, 0x4, UR10 ;  /* 0x00000004ff0a7899 */ /* 0x000fe4000801160a */
[----:B------:R-:W-:Y:S02]  /*2f40*/  USHF.R.S32.HI UR4, URZ, 0x1f, UR7 ;  /* 0x0000001fff047899 */ /* 0x000fe40008011407 */
[----:B------:R-:W-:-:S02]  /*2f50*/  USHF.R.U32.HI UR11, URZ, 0x4, UR11 ;  /* 0x00000004ff0b7899 */ /* 0x000fc4000801160b */
[----:B------:R-:W-:Y:S02]  /*2f60*/  ULEA.HI UR4, UR4, UR7, URZ, 0x5 ;  /* 0x0000000704047291 */ /* 0x000fe4000f8f28ff */
[----:B------:R-:W-:Y:S02]  /*2f70*/  ULOP3.LUT UR10, UR10, 0x3fff, URZ, 0xc0, !UPT ;  /* 0x00003fff0a0a7892 */ /* 0x000fe4000f8ec0ff */
[----:B------:R-:W-:Y:S02]  /*2f80*/  USHF.R.S32.HI UR4, URZ, 0x5, UR4 ;  /* 0x00000005ff047899 */ /* 0x000fe40008011404 */
[----:B------:R-:W-:Y:S02]  /*2f90*/  ULOP3.LUT UR11, UR11, 0x3fff, URZ, 0xc0, !UPT ;  /* 0x00003fff0b0b7892 */ /* 0x000fe4000f8ec0ff */
[----:B------:R-:W-:Y:S01]  /*2fa0*/  UISETP.LT.AND UP0, UPT, UR4, 0x1, UPT ;  /* 0x000000010400788c */ /* 0x000fe2000bf01270 */
[----:B------:R-:W-:Y:S01]  /*2fb0*/  UMOV UR22, 0x0 ;  /* 0x0000000000167882 */ /* 0x000fe20000000000 */
[----:B------:R-:W-:-:S02]  /*2fc0*/  UMOV UR23, 0x8200910 ;  /* 0x0820091000177882 */ /* 0x000fc40000000000 */
[----:B------:R-:W-:Y:S02]  /*2fd0*/  USEL UR9, UR4, 0x1, !UP0 ;  /* 0x0000000104097887 */ /* 0x000fe4000c000000 */
[----:B------:R-:W-:Y:S02]  /*2fe0*/  ULOP3.LUT UR10, UR10, 0x10000, URZ, 0xfc, !UPT ;  /* 0x000100000a0a7892 */ /* 0x000fe4000f8efcff */
[----:B------:R-:W-:Y:S02]  /*2ff0*/  ULOP3.LUT UR11, UR11, 0x10000, URZ, 0xfc, !UPT ;  /* 0x000100000b0b7892 */ /* 0x000fe4000f8efcff */
[----:B------:R-:W-:Y:S02]  /*3000*/  UIADD3 UR9, UPT, UPT, -UR9, URZ, URZ ;  /* 0x000000ff09097290 */ /* 0x000fe4000fffe1ff */
[----:B---3--:R-:W-:Y:S01]  /*3010*/  UISETP.GE.AND UP3, UPT, UR6, 0x1, UPT ;  /* 0x000000010600788c */ /* 0x008fe2000bf66270 */
[----:B------:R-:W-:Y:S01]  /*3020*/  UMOV UR20, 0x0 ;  /* 0x0000000000147882 */ /* 0x000fe20000000000 */
[----:B------:R-:W-:Y:S01]  /*3030*/  UMOV UR21, 0x8200910 ;  /* 0x0820091000157882 */ /* 0x000fe20000000000 */
[----:B------:R-:W-:Y:S01]  /*3040*/  UMOV UR18, 0x0 ;  /* 0x0000000000127882 */ /* 0x000fe20000000000 */
[----:B------:R-:W-:Y:S01]  /*3050*/  UMOV UR19, 0x8200910 ;  /* 0x0820091000137882 */ /* 0x000fe20000000000 */
[----:B-1----:R-:W-:-:S15]  /*3060*/  R2UR UR16, R0 ;  /* 0x00000000001072ca */ /* 0x002fde00000e0000 */
.L_x_61:
[----:B------:R-:W-:Y:S02]  /*3070*/  LEA R0, R10, UR5, 0x3 ;  /* 0x000000050a007c11 */ /* 0x000fe4000f8e18ff */
[----:B------:R-:W-:Y:S02]  /*3080*/  SHF.L.U32 R5, R9, 0x1f, RZ ;  /* 0x0000001f09057819 */ /* 0x000fe400000006ff */
[----:B------:R-:W-:Y:S01]  /*3090*/  PLOP3.LUT P0, PT, PT, PT, UP3, 0x80, 0x8 ;  /* 0x000000000008781c */ /* 0x000fe20003f0f038 */
[----:B------:R-:W-:Y:S01]  /*30a0*/  VIADD R3, R0, 0xc0 ;  /* 0x000000c000037836 */ /* 0x000fe20000000000 */
[----:B-1----:R-:W1:Y:S02]  /*30b0*/  SYNCS.PHASECHK.TRANS64.TRYWAIT P1, [R0+URZ+0xb0], R5 ;  /* 0x0000b005000075a7 */ /* 0x002e6400080211ff */
[----:B-1-3--:R-:W-:Y:S09]  /*30c0*/  @!P1 BRA `(.L_x_55) ;  /* 0x0000008000a09947 */ /* 0x00aff20003800000 */
.L_x_188:
[----:B------:R-:W-:Y:S01]  /*30d0*/  LEA R4, R10, UR5, 0x4 ;  /* 0x000000050a047c11 */ /* 0x000fe2000f8e20ff */
[----:B------:R-:W-:Y:S01]  /*30e0*/  @UP3 ULEA UR6, UR14, UR5, 0x3 ;  /* 0x000000050e063291 */ /* 0x000fe2000f8e18ff */
[----:B------:R-:W-:Y:S01]  /*30f0*/  PLOP3.LUT P2, PT, PT, PT, PT, 0x80, 0x8 ;  /* 0x000000000008781c */ /* 0x000fe20003f4f070 */
[----:B------:R-:W-:Y:S01]  /*3100*/  ULEA UR7, UR15, UR5, 0x3 ;  /* 0x000000050f077291 */ /* 0x000fe2000f8e18ff */
[----:B------:R-:W-:Y:S01]  /*3110*/  PRMT R3, RZ, 0x654, R3 ;  /* 0x00000654ff037816 */ /* 0x000fe20000000003 */
[----:B------:R-:W-:Y:S01]  /*3120*/  ULEA UR8, UR15, UR16, 0x7 ;  /* 0x000000100f087291 */ /* 0x000fe2000f8e38ff */
[----:B-1----:R-:W1:Y:S01]  /*3130*/  LDS.128 R4, [R4+0x140] ;  /* 0x0001400004047984 */ /* 0x002e620000000c00 */
[----:B------:R-:W-:Y:S02]  /*3140*/  @P0 SHF.L.U32 R2, R8, 0x1f, RZ ;  /* 0x0000001f08020819 */ /* 0x000fe400000006ff */
[----:B------:R-:W-:Y:S01]  /*3150*/  SHF.L.U32 R0, R11, 0x1f, RZ ;  /* 0x0000001f0b007819 */ /* 0x000fe200000006ff */
[----:B------:R-:W-:Y:S01]  /*3160*/  @!PT LDS RZ, [RZ] ;  /* 0x00000000fffff984 */ /* 0x000fe20000000800 */
[----:B------:R-:W-:Y:S01]  /*3170*/  @!PT LDS RZ, [RZ] ;  /* 0x00000000fffff984 */ /* 0x000fe20000000800 */
[----:B------:R-:W-:Y:S01]  /*3180*/  @!PT LDS RZ, [RZ] ;  /* 0x00000000fffff984 */ /* 0x000fe20000000800 */
[----:B------:R-:W-:Y:S01]  /*3190*/  @!PT LDS RZ, [RZ] ;  /* 0x00000000fffff984 */ /* 0x000fe20000000800 */
[----:B------:R2:W-:Y:S06]  /*31a0*/  MEMBAR.ALL.CTA ;  /* 0x0000000000007992 */ /* 0x0005ec0000008000 */
[----:B--2---:R-:W2:Y:S02]  /*31b0*/  FENCE.VIEW.ASYNC.S ;  /* 0x00000000000073c6 */ /* 0x004ea40000000000 */
[----:B--2---:R2:W-:Y:S01]  /*31c0*/  SYNCS.ARRIVE.TRANS64.RED.A1T0 RZ, [R3+URZ], RZ ;  /* 0x000000ff03ff79a7 */ /* 0x0045e200081004ff */
[----:B------:R2:W3:Y:S01]  /*31d0*/  @P0 SYNCS.PHASECHK.TRANS64.TRYWAIT P2, [UR6], R2 ;  /* 0x00000002ff0005a7 */ /* 0x0004e20008041106 */
[----:B-1----:R-:W-:Y:S01]  /*31e0*/  LOP3.LUT P1, RZ, R6, 0x1, RZ, 0xc0, !PT ;  /* 0x0000000106ff7812 */ /* 0x002fe2000782c0ff */
[----:B------:R-:W1:Y:S02]  /*31f0*/  SYNCS.PHASECHK.TRANS64.TRYWAIT P0, [UR7+0xf0], R0 ;  /* 0x0000f000ff0075a7 */ /* 0x000e640008001107 */
[----:B-123--:R-:W-:Y:S10]  /*3200*/  @!P0 BRA `(.L_x_56) ;  /* 0x0000008000648947 */ /* 0x00eff40003800000 */
.L_x_190:
[----:B------:R-:W-:Y:S01]  /*3210*/  IADD3 R10, PT, PT, R10, 0x1, RZ ;  /* 0x000000010a0a7810 */ /* 0x000fe20007ffe0ff */
[----:B------:R-:W-:Y:S06]  /*3220*/  BRA.U !UP3, `(.L_x_57) ;  /* 0x000000010bc07547 */ /* 0x000fec000b800000 */
[----:B------:R-:W-:Y:S01]  /*3230*/  UPLOP3.LUT UP4, UPT, UPT, UPT, UPT, 0x40, 0x4 ;  /* 0x000000000004789c */ /* 0x000fe20003f8e870 */
[----:B------:R-:W-:Y:S01]  /*3240*/  UMOV UR13, UR9 ;  /* 0x00000009000d7c82 */ /* 0x000fe20008000000 */
[----:B------:R-:W-:Y:S01]  /*3250*/  UMOV UR12, UR4 ;  /* 0x00000004000c7c82 */ /* 0x000fe20008000000 */
[----:B------:R-:W-:-:S08]  /*3260*/  UMOV UR17, UR14 ;  /* 0x0000000e00117c82 */ /* 0x000fd00008000000 */
.L_x_60:
[----:B------:R-:W-:Y:S02]  /*3270*/  UIADD3 UR13, UPT, UPT, UR13, 0x1, URZ ;  /* 0x000000010d0d7890 */ /* 0x000fe4000fffe0ff */
[----:B--2---:R-:W-:Y:S02]  /*3280*/  ULEA UR6, UR17, UR5, 0x3 ;  /* 0x0000000511067291 */ /* 0x004fe4000f8e18ff */
[----:B------:R-:W-:Y:S01]  /*3290*/  UISETP.NE.AND UP0, UPT, UR13, URZ, UPT ;  /* 0x000000ff0d00728c */ /* 0x000fe2000bf05270 */
[----:B---3--:R-:W-:Y:S10]  /*32a0*/  @P2 BRA `(.L_x_58) ;  /* 0x00000000000c2947 */ /* 0x008ff40003800000 */
[----:B-1----:R-:W-:Y:S04]  /*32b0*/  SHF.L.U32 R3, R8, 0x1f, RZ ;  /* 0x0000001f08037819 */ /* 0x002fe800000006ff */
[----:B------:R-:W1:Y:S02]  /*32c0*/  SYNCS.PHASECHK.TRANS64.TRYWAIT P0, [UR6], R3 ;  /* 0x00000003ff0075a7 */ /* 0x000e640008001106 */
[----:B-1----:R-:W-:Y:S05]  /*32d0*/  @!P0 BRA `(.L_x_59) ;  /* 0x0000008000488947 */ /* 0x002fea0003800000 */
.L_x_58:
[----:B------:R-:W-:Y:S01]  /*32e0*/  UISETP.NE.AND UP1, UPT, UR12, 0x1, UPT ;  /* 0x000000010c00788c */ /* 0x000fe2000bf25270 */
[----:B------:R-:W-:Y:S01]  /*32f0*/  PLOP3.LUT P2, PT, PT, PT, PT, 0x80, 0x8 ;  /* 0x000000000008781c */ /* 0x000fe20003f4f070 */
[----:B------:R-:W-:Y:S02]  /*3300*/  UIADD3 UR14, UPT, UPT, UR17, 0x1, URZ ;  /* 0x00000001110e7890 */ /* 0x000fe4000fffe0ff */
[----:B------:R-:W-:Y:S02]  /*3310*/  ULEA UR28, UR17, UR11, 0xa ;  /* 0x0000000b111c7291 */ /* 0x000fe4000f8e50ff */
[----:B------:R-:W-:Y:S01]  /*3320*/  UISETP.NE.AND UP2, UPT, UR14, 0x6, UPT ;  /* 0x000000060e00788c */ /* 0x000fe2000bf45270 */
[----:B------:R-:W-:Y:S01]  /*3330*/  PLOP3.LUT P0, PT, PT, PT, UP1, 0x80, 0x8 ;  /* 0x000000000008781c */ /* 0x000fe20003f0f018 */
[----:B------:R-:W-:Y:S02]  /*3340*/  UIADD3 UR40, UPT, UPT, UR28, 0x2, URZ ;  /* 0x000000021c287890 */ /* 0x000fe4000fffe0ff */
[----:B------:R-:W-:Y:S02]  /*3350*/  USEL UR27, URZ, 0x1, UP2 ;  /* 0x00000001ff1b7887 */ /* 0x000fe40009000000 */
[----:B------:R-:W-:Y:S02]  /*3360*/  USEL UR14, UR14, URZ, UP2 ;  /* 0x000000ff0e0e7287 */ /* 0x000fe40009000000 */
[----:B------:R-:W-:Y:S02]  /*3370*/  UIADD3 UR36, UPT, UPT, UR28, 0x4, URZ ;  /* 0x000000041c247890 */ /* 0x000fe4000fffe0ff */
[----:B------:R-:W-:Y:S01]  /*3380*/  @UP1 ULEA UR26, UR14, UR5, 0x3 ;  /* 0x000000050e1a1291 */ /* 0x000fe2000f8e18ff */
[----:B------:R-:W-:Y:S01]  /*3390*/  LOP3.LUT R8, R8, UR27, RZ, 0x3c, !PT ;  /* 0x0000001b08087c12 */ /* 0x000fe2000f8e3cff */
[----:B------:R-:W-:Y:S02]  /*33a0*/  UIADD3 UR32, UPT, UPT, UR28, 0x6, URZ ;  /* 0x000000061c207890 */ /* 0x000fe4000fffe0ff */
[----:B------:R-:W-:Y:S01]  /*33b0*/  UIADD3 UR6, UPT, UPT, UR6, 0x30, URZ ;  /* 0x0000003006067890 */ /* 0x000fe2000fffe0ff */
[----:B-1----:R-:W-:Y:S01]  /*33c0*/  @P0 SHF.L.U32 R0, R8, 0x1f, RZ ;  /* 0x0000001f08000819 */ /* 0x002fe200000006ff */
[----:B------:R-:W-:Y:S01]  /*33d0*/  UIADD3 UR12, UPT, UPT, UR12, -0x1, URZ ;  /* 0xffffffff0c0c7890 */ /* 0x000fe2000fffe0ff */
[----:B------:R-:W-:Y:S02]  /*33e0*/  UMOV UR29, 0x40004040 ;  /* 0x40004040001d7882 */ /* 0x000fe40000000000 */
[----:B------:R2:W3:Y:S01]  /*33f0*/  @P0 SYNCS.PHASECHK.TRANS64.TRYWAIT P2, [UR26], R0 ;  /* 0x00000000ff0005a7 */ /* 0x0004e2000804111a */
[----:B------:R-:W-:Y:S01]  /*3400*/  ULEA UR26, UR17, UR10, 0xa ;  /* 0x0000000a111a7291 */ /* 0x000fe2000f8e50ff */
[----:B------:R-:W-:Y:S01]  /*3410*/  UMOV UR27, 0x40004040 ;  /* 0x40004040001b7882 */ /* 0x000fe20000000000 */
[----:B------:R-:W-:Y:S02]  /*3420*/  UMOV UR41, 0x40004040 ;  /* 0x4000404000297882 */ /* 0x000fe40000000000 */
[----:B------:R-:W-:Y:S02]  /*3430*/  UIADD3 UR38, UPT, UPT, UR26, 0x2, URZ ;  /* 0x000000021a267890 */ /* 0x000fe4000fffe0ff */
[----:B------:R-:W-:Y:S02]  /*3440*/  UIADD3 UR34, UPT, UPT, UR26, 0x4, URZ ;  /* 0x000000041a227890 */ /* 0x000fe4000fffe0ff */
[----:B------:R-:W-:Y:S01]  /*3450*/  UIADD3 UR30, UPT, UPT, UR26, 0x6, URZ ;  /* 0x000000061a1e7890 */ /* 0x000fe2000fffe0ff */
[----:B------:R2:W-:Y:S01]  /*3460*/  UTCHMMA gdesc[UR26], gdesc[UR28], tmem[UR8], tmem[UR24], idesc[UR25], UP4 ;  /* 0x00ff181c1a0075ea */ /* 0x0005e2000a000008 */
[----:B------:R-:W-:Y:S01]  /*3470*/  UPLOP3.LUT UP4, UPT, UPT, UPT, UPT, 0x80, 0x8 ;  /* 0x000000000008789c */ /* 0x000fe20003f8f070 */
[----:B------:R-:W-:Y:S01]  /*3480*/  UMOV UR39, 0x40004040 ;  /* 0x4000404000277882 */ /* 0x000fe20000000000 */
[----:B------:R-:W-:Y:S01]  /*3490*/  UMOV UR37, 0x40004040 ;  /* 0x4000404000257882 */ /* 0x000fe20000000000 */
[----:B------:R2:W-:Y:S01]  /*34a0*/  UTCHMMA gdesc[UR38], gdesc[UR40], tmem[UR8], tmem[UR22], idesc[UR23], UPT ;  /* 0x00ff1628260075ea */ /* 0x0005e2000b800008 */
[----:B------:R-:W-:Y:S01]  /*34b0*/  UMOV UR35, 0x40004040 ;  /* 0x4000404000237882 */ /* 0x000fe20000000000 */
[----:B------:R-:W-:Y:S01]  /*34c0*/  UMOV UR33, 0x40004040 ;  /* 0x4000404000217882 */ /* 0x000fe20000000000 */
[----:B------:R-:W-:Y:S01]  /*34d0*/  UMOV UR31, 0x40004040 ;  /* 0x40004040001f7882 */ /* 0x000fe20000000000 */
[----:B------:R2:W-:Y:S01]  /*34e0*/  UTCHMMA gdesc[UR34], gdesc[UR36], tmem[UR8], tmem[UR20], idesc[UR21], UPT ;  /* 0x00ff1424220075ea */ /* 0x0005e2000b800008 */
[----:B------:R2:W-:Y:S01]  /*34f0*/  UTCHMMA gdesc[UR30], gdesc[UR32], tmem[UR8], tmem[UR18], idesc[UR19], UPT ;  /* 0x00ff12201e0075ea */ /* 0x0005e2000b800008 */
[----:B------:R2:W-:Y:S01]  /*3500*/  UTCBAR [UR6], URZ ;  /* 0x000000ff060073e9 */ /* 0x0005e200080000ff */
[----:B------:R-:W-:Y:S01]  /*3510*/  UMOV UR17, UR14 ;  /* 0x0000000e00117c82 */ /* 0x000fe20008000000 */
[----:B------:R-:W-:Y:S05]  /*3520*/  BRA.U UP0, `(.L_x_60) ;  /* 0xfffffffd00507547 */ /* 0x000fea000b83ffff */
.L_x_57:
[----:B------:R-:W-:Y:S01]  /*3530*/  UIADD3 UR15, UPT, UPT, UR15, 0x1, URZ ;  /* 0x000000010f0f7890 */ /* 0x000fe2000fffe0ff */
[C---:B------:R-:W-:Y:S01]  /*3540*/  ISETP.NE.AND P0, PT, R10.reuse, 0x2, PT ;  /* 0x000000020a00780c */ /* 0x040fe20003f05270 */
[----:B------:R-:W-:Y:S02]  /*3550*/  UIADD3 UR7, UPT, UPT, UR7, 0xd0, URZ ;  /* 0x000000d007077890 */ /* 0x000fe4000fffe0ff */
[----:B------:R-:W-:Y:S01]  /*3560*/  UISETP.NE.AND UP0, UPT, UR15, 0x4, UPT ;  /* 0x000000040f00788c */ /* 0x000fe2000bf05270 */
[----:B-12---:R-:W-:Y:S02]  /*3570*/  SEL R0, RZ, 0x1, P0 ;  /* 0x00000001ff007807 */ /* 0x006fe40000000000 */
[----:B------:R-:W-:Y:S01]  /*3580*/  SEL R10, R10, RZ, P0 ;  /* 0x000000ff0a0a7207 */ /* 0x000fe20000000000 */
[----:B------:R-:W-:Y:S01]  /*3590*/  USEL UR6, URZ, 0x1, UP0 ;  /* 0x00000001ff067887 */ /* 0x000fe20008000000 */
[----:B------:R-:W-:Y:S01]  /*35a0*/  LOP3.LUT R9, R9, R0, RZ, 0x3c, !PT ;  /* 0x0000000009097212 */ /* 0x000fe200078e3cff */
[----:B------:R-:W-:Y:S01]  /*35b0*/  USEL UR15, UR15, URZ, UP0 ;  /* 0x000000ff0f0f7287 */ /* 0x000fe20008000000 */
[----:B------:R1:W-:Y:S03]  /*35c0*/  UTCBAR [UR7], URZ ;  /* 0x000000ff070073e9 */ /* 0x0003e600080000ff */
[----:B------:R-:W-:Y:S01]  /*35d0*/  LOP3.LUT R11, R11, UR6, RZ, 0x3c, !PT ;  /* 0x000000060b0b7c12 */ /* 0x000fe2000f8e3cff */
[----:B------:R-:W-:Y:S07]  /*35e0*/  @P1 BRA `(.L_x_61) ;  /* 0xfffffff800a01947 */ /* 0x000fee000383ffff */
[----:B------:R-:W2:Y:S01]  /*35f0*/  S2UR UR4, SR_CgaCtaId ;  /* 0x00000000000479c3 */ /* 0x000ea20000008800 */
[----:B------:R-:W-:Y:S01]  /*3600*/  ELECT P0, URZ, PT ;  /* 0x0000000000ff782f */ /* 0x000fe20003800000 */
[----:B------:R-:W-:Y:S01]  /*3610*/  IMAD.MOV.U32 R0, RZ, RZ, 0x1 ;  /* 0x00000001ff007424 */ /* 0x000fe200078e00ff */
[----:B------:R-:W-:Y:S01]  /*3620*/  UIADD3 UR5, UPT, UPT, UR5, 0xf0, URZ ;  /* 0x000000f005057890 */ /* 0x000fe2000fffe0ff */
[----:B------:R-:W-:Y:S01]  /*3630*/  SHF.L.U32 R3, R11, 0x1f, RZ ;  /* 0x0000001f0b037819 */ /* 0x000fe200000006ff */
[----:B------:R-:W-:-:S03]  /*3640*/  UMOV UR6, 0x40 ;  /* 0x0000004000067882 */ /* 0x000fc60000000000 */
[----:B------:R-:W-:Y:S01]  /*3650*/  UVIRTCOUNT.DEALLOC.SMPOOL 0x80 ;  /* 0x000000800000784c */ /* 0x000fe20000000000 */
[----:B--2---:R-:W-:Y:S02]  /*3660*/  ULEA UR4, UR4, UR6, 0x18 ;  /* 0x0000000604047291 */ /* 0x004fe4000f8ec0ff */
[----:B------:R-:W-:-:S07]  /*3670*/  ULEA UR6, UR15, UR5, 0x3 ;  /* 0x000000050f067291 */ /* 0x000fce000f8e18ff */
[----:B------:R2:W-:Y:S02]  /*3680*/  @P0 STS.U8 [UR4+0x1c], R0 ;  /* 0x00001c00ff000988 */ /* 0x0005e40008000004 */
[----:B------:R-:W4:Y:S02]  /*3690*/  SYNCS.PHASECHK.TRANS64.TRYWAIT P0, [UR6], R3 ;  /* 0x00000003ff0075a7 */ /* 0x000f240008001106 */
[----:B--2-4-:R-:W-:Y:S05]  /*36a0*/  @!P0 BRA `(.L_x_62) ;  /* 0x0000007c006c8947 */ /* 0x014fea0003800000 */
.L_x_193:
[----:B-1----:R-:W-:-:S04]  /*36b0*/  UIADD3 UR7, UPT, UPT, UR15, 0x1, URZ ;  /* 0x000000010f077890 */ /* 0x002fc8000fffe0ff */
[----:B------:R-:W-:-:S04]  /*36c0*/  UISETP.NE.AND UP0, UPT, UR7, 0x4, UPT ;  /* 0x000000040700788c */ /* 0x000fc8000bf05270 */
[----:B------:R-:W-:Y:S02]  /*36d0*/  USEL UR8, URZ, 0x1, UP0 ;  /* 0x00000001ff087887 */ /* 0x000fe40008000000 */
[----:B------:R-:W-:-:S04]  /*36e0*/  USEL UR7, UR7, URZ, UP0 ;  /* 0x000000ff07077287 */ /* 0x000fc80008000000 */
[----:B------:R-:W-:Y:S01]  /*36f0*/  ULEA UR6, UR7, UR5, 0x3 ;  /* 0x0000000507067291 */ /* 0x000fe2000f8e18ff */
[----:B------:R-:W-:-:S04]  /*3700*/  LOP3.LUT R2, R11, UR8, RZ, 0x3c, !PT ;  /* 0x000000080b027c12 */ /* 0x000fc8000f8e3cff */
[----:B--2---:R-:W-:-:S04]  /*3710*/  SHF.L.U32 R3, R2, 0x1f, RZ ;  /* 0x0000001f02037819 */ /* 0x004fc800000006ff */
[----:B------:R-:W1:Y:S02]  /*3720*/  SYNCS.PHASECHK.TRANS64.TRYWAIT P0, [UR6], R3 ;  /* 0x00000003ff0075a7 */ /* 0x000e640008001106 */
[----:B-1----:R-:W-:Y:S05]  /*3730*/  @!P0 BRA `(.L_x_63) ;  /* 0x0000007c00608947 */ /* 0x002fea0003800000 */
.L_x_195:
        /* <DEDUP_REMOVED lines=9> */
.L_x_197:
[----:B------:R-:W-:-:S04]  /*37d0*/  UIADD3 UR7, UPT, UPT, UR7, 0x1, URZ ;  /* 0x0000000107077890 */ /* 0x000fc8000fffe0ff */
[----:B------:R-:W-:-:S04]  /*37e0*/  UISETP.NE.AND UP0, UPT, UR7, 0x4, UPT ;  /* 0x000000040700788c */ /* 0x000fc8000bf05270 */
[----:B------:R-:W-:Y:S02]  /*37f0*/  USEL UR6, URZ, 0x1, UP0 ;  /* 0x00000001ff067887 */ /* 0x000fe40008000000 */
[----:B------:R-:W-:-:S04]  /*3800*/  USEL UR7, UR7, URZ, UP0 ;  /* 0x000000ff07077287 */ /* 0x000fc80008000000 */
[----:B------:R-:W-:Y:S01]  /*3810*/  ULEA UR7, UR7, UR5, 0x3 ;  /* 0x0000000507077291 */ /* 0x000fe2000f8e18ff */
[----:B-1----:R-:W-:-:S04]  /*3820*/  LOP3.LUT R3, R2, UR6, RZ, 0x3c, !PT ;  /* 0x0000000602037c12 */ /* 0x002fc8000f8e3cff */
[----:B------:R-:W-:-:S04]  /*3830*/  SHF.L.U32 R3, R3, 0x1f, RZ ;  /* 0x0000001f03037819 */ /* 0x000fc800000006ff */
[----:B------:R-:W1:Y:S02]  /*3840*/  SYNCS.PHASECHK.TRANS64.TRYWAIT P0, [UR7], R3 ;  /* 0x00000003ff0075a7 */ /* 0x000e640008001107 */
[----:B-1----:R-:W-:Y:S05]  /*3850*/  @!P0 BRA `(.L_x_65) ;  /* 0x0000007c00488947 */ /* 0x002fea0003800000 */
.L_x_199:
[----:B------:R-:W-:Y:S01]  /*3860*/  NOP ;  /* 0x0000000000007918 */ /* 0x000fe20000000000 */
[----:B-1----:R-:W1:Y:S01]  /*3870*/  LDS R0, [UR4+0x14] ;  /* 0x00001404ff007984 */ /* 0x002e620008000800 */
[----:B------:R-:W-:Y:S01]  /*3880*/  ULOP3.LUT UR6, UR16, 0xffff, URZ, 0xc0, !UPT ;  /* 0x0000ffff10067892 */ /* 0x000fe2000f8ec0ff */
[----:B------:R-:W-:Y:S01]  /*3890*/  UMOV UR8, 0xffff ;  /* 0x0000ffff00087882 */ /* 0x000fe20000000000 */
[----:B------:R-:W-:Y:S02]  /*38a0*/  UMOV UR5, 0x1 ;  /* 0x0000000100057882 */ /* 0x000fe40000000000 */
[----:B------:R-:W-:-:S04]  /*38b0*/  USHF.R.U32.HI UR6, URZ, 0x5, UR6 ;  /* 0x00000005ff067899 */ /* 0x000fc80008011606 */
[----:B------:R-:W-:Y:S02]  /*38c0*/  USHF.L.U32 UR8, UR8, UR6, URZ ;  /* 0x0000000608087299 */ /* 0x000fe400080006ff */
[----:B------:R-:W-:-:S04]  /*38d0*/  USHF.L.U32 UR5, UR5, UR6, URZ ;  /* 0x0000000605057299 */ /* 0x000fc800080006ff */
[----:B-1----:R-:W-:-:S04]  /*38e0*/  LOP3.LUT R0, R0, UR8, RZ, 0xc0, !PT ;  /* 0x0000000800007c12 */ /* 0x002fc8000f8ec0ff */
[----:B------:R-:W-:-:S13]  /*38f0*/  ISETP.NE.AND P0, PT, R0, UR8, PT ;  /* 0x0000000800007c0c */ /* 0x000fda000bf05270 */
[----:B------:R-:W-:Y:S05]  /*3900*/  @P0 BRA `(.L_x_66) ;  /* 0x0000000000580947 */ /* 0x000fea0003800000 */
[----:B------:R-:W1:Y:S02]  /*3910*/  LDS R0, [UR4+0x18] ;  /* 0x00001804ff007984 */ /* 0x000e640008000800 */
[----:B-1----:R-:W-:-:S04]  /*3920*/  LOP3.LUT R0, R0, UR5, RZ, 0xc0, !PT ;  /* 0x0000000500007c12 */ /* 0x002fc8000f8ec0ff */
[----:B------:R-:W-:-:S13]  /*3930*/  ISETP.NE.AND P0, PT, R0, UR5, PT ;  /* 0x0000000500007c0c */ /* 0x000fda000bf05270 */
[----:B------:R-:W-:Y:S05]  /*3940*/  @P0 BRA `(.L_x_67) ;  /* 0x00000000003c0947 */ /* 0x000fea0003800000 */
[----:B------:R-:W1:Y:S01]  /*3950*/  S2R R2, SR_LANEID ;  /* 0x0000000000027919 */ /* 0x000e620000000000 */
[----:B------:R-:W-:Y:S01]  /*3960*/  ULOP3.LUT UR8, URZ, UR8, URZ, 0x33, !UPT ;  /* 0x00000008ff087292 */ /* 0x000fe2000f8e33ff */
[----:B------:R-:W-:Y:S01]  /*3970*/  LOP3.LUT R4, RZ, UR5, RZ, 0x33, !PT ;  /* 0x00000005ff047c12 */ /* 0x000fe2000f8e33ff */
[----:B------:R-:W-:Y:S02]  /*3980*/  VOTEU.ANY UR7, UPT, PT ;  /* 0x0000000000077886 */ /* 0x000fe400038e0100 */
[----:B------:R-:W-:Y:S01]  /*3990*/  UFLO.U32 UR7, UR7 ;  /* 0x00000007000772bd */ /* 0x000fe200080e0000 */
[----:B------:R-:W2:Y:S01]  /*39a0*/  REDUX UR5, R4 ;  /* 0x00000000040573c4 */ /* 0x000ea20000000000 */
[----:B------:R-:W-:-:S06]  /*39b0*/  IMAD.U32 R0, RZ, RZ, UR8 ;  /* 0x00000008ff007e24 */ /* 0x000fcc000f8e00ff */
[----:B------:R4:W-:Y:S01]  /*39c0*/  UTCATOMSWS.AND URZ, UR8 ;  /* 0x0000000800ff79e3 */ /* 0x0009e20008000000 */
[----:B------:R-:W3:Y:S01]  /*39d0*/  REDUX UR6, R0 ;  /* 0x00000000000673c4 */ /* 0x000ee20000000000 */
[----:B-1----:R-:W-:Y:S01]  /*39e0*/  ISETP.EQ.U32.AND P0, PT, R2, UR7, PT ;  /* 0x0000000702007c0c */ /* 0x002fe2000bf02070 */
[----:B--2---:R-:W-:Y:S01]  /*39f0*/  IMAD.U32 R2, RZ, RZ, UR5 ;  /* 0x00000005ff027e24 */ /* 0x004fe2000f8e00ff */
[----:B---3--:R-:W-:-:S11]  /*3a00*/  MOV R3, UR6 ;  /* 0x0000000600037c02 */ /* 0x008fd60008000f00 */
[----:B------:R4:W-:Y:S04]  /*3a10*/  @P0 ATOMS.AND RZ, [UR4+0x14], R3 ;  /* 0x00001403ffff098c */ /* 0x0009e8000a800004 */
[----:B------:R4:W-:Y:S01]  /*3a20*/  @P0 ATOMS.AND RZ, [UR4+0x18], R2 ;  /* 0x00001802ffff098c */ /* 0x0009e2000a800004 */
[----:B------:R-:W-:Y:S05]  /*3a30*/  BRA `(.L_x_68) ;  /* 0x0000000000147947 */ /* 0x000fea0003800000 */
.L_x_67:
[----:B------:R-:W-:Y:S02]  /*3a40*/  MOV R2, 0x3a60 ;  /* 0x00003a6000027802 */ /* 0x000fe40000000f00 */
[----:B---3-5:R-:W-:Y:S05]  /*3a50*/  CALL.REL.NOINC `($__internal_0_$__cuda_sm10x_tcgen05_guardrail_trap_col_being_dealloced_not_returned_by_alloc) ;  /* 0x0000008000e07944 */ /* 0x028fea0003c00000 */
[----:B------:R-:W-:Y:S05]  /*3a60*/  BRA `(.L_x_68) ;  /* 0x0000000000087947 */ /* 0x000fea0003800000 */
.L_x_66:
[----:B------:R-:W-:Y:S02]  /*3a70*/  MOV R2, 0x3a90 ;  /* 0x00003a9000027802 */ /* 0x000fe40000000f00 */
[----:B---3-5:R-:W-:Y:S05]  /*3a80*/  CALL.REL.NOINC `($__internal_2_$__cuda_sm10x_tcgen05_guardrail_trap_unallocated_columns_being_dealloced) ;  /* 0x0000008000ec7944 */ /* 0x028fea0003c00000 */
.L_x_68:
[----:B------:R-:W-:Y:S01]  /*3a90*/  NOP ;  /* 0x0000000000007918 */ /* 0x000fe20000000000 */
[----:B----4-:R-:W-:Y:S05]  /*3aa0*/  EXIT ;  /* 0x000000000000794d */ /* 0x010fea0003800000 */
.L_x_50:
[----:B------:R-:W-:-:S09]  /*3ab0*/  UISETP.NE.OR UP2, UPT, UR8, 0x3, !UP2 ;  /* 0x000000030800788c */ /* 0x000fd2000d745670 */
[----:B------:R-:W-:Y:S05]  /*3ac0*/  BRA.U UP2, `(.L_x_69) ;  /* 0x0000001502907547 */ /* 0x000fea000b800000 */
[----:B------:R-:W1:Y:S01]  /*3ad0*/  LDC R0, c[0x0][0xb30] ;  /* 0x0002cc00ff007b82 */ /* 0x000e620000000800 */
[----:B------:R-:W2:Y:S01]  /*3ae0*/  LDCU.64 UR8, c[0x0][0x888] ;  /* 0x00011100ff0877ac */ /* 0x000ea20008000a00 */
[----:B------:R-:W-:Y:S02]  /*3af0*/  HFMA2 R25, -RZ, RZ, 0, 0 ;  /* 0x00000000ff197431 */ /* 0x000fe400000001ff */
[----:B------:R-:W-:Y:S01]  /*3b00*/  IMAD.MOV.U32 R27, RZ, RZ, RZ ;  /* 0x000000ffff1b7224 */ /* 0x000fe200078e00ff */
[----:B------:R-:W4:Y:S01]  /*3b10*/  LDCU.64 UR4, c[0x0][0x890] ;  /* 0x00011200ff0477ac */ /* 0x000f220008000a00 */
[----:B------:R-:W-:Y:S02]  /*3b20*/  IMAD.MOV.U32 R23, RZ, RZ, 0x2000 ;  /* 0x00002000ff177424 */ /* 0x000fe400078e00ff */
[----:B------:R-:W3:Y:S01]  /*3b30*/  LDC R19, c[0x0][0x370] ;  /* 0x0000dc00ff137b82 */ /* 0x000ee20000000800 */
[----:B------:R-:W-:Y:S01]  /*3b40*/  UMOV UR7, 0x400 ;  /* 0x0000040000077882 */ /* 0x000fe20000000000 */
[----:B------:R-:W-:-:S02]  /*3b50*/  UPLOP3.LUT UP1, UPT, UPT, UPT, UPT, 0x40, 0x4 ;  /* 0x000000000004789c */ /* 0x000fc40003f2e870 */
[----:B------:R-:W-:-:S04]  /*3b60*/  ULEA UR7, UR37, UR7, 0x18 ;  /* 0x0000000725077291 */ /* 0x000fc8000f8ec0ff */
[----:B------:R-:W3:Y:S01]  /*3b70*/  LDC R2, c[0x0][0xb0c] ;  /* 0x0002c300ff027b82 */ /* 0x000ee20000000800 */
[----:B------:R-:W-:Y:S02]  /*3b80*/  UIADD3 UR41, UPT, UPT, UR7, 0x60, URZ ;  /* 0x0000006007297890 */ /* 0x000fe4000fffe0ff */
[----:B--2---:R-:W-:Y:S02]  /*3b90*/  UISETP.NE.U32.AND UP2, UPT, UR8, URZ, UPT ;  /* 0x000000ff0800728c */ /* 0x004fe4000bf45070 */
[----:B------:R-:W-:Y:S02]  /*3ba0*/  UIADD3 UR33, UPT, UPT, UR7, 0x68, URZ ;  /* 0x0000006807217890 */ /* 0x000fe4000fffe0ff */
[----:B----4-:R-:W-:Y:S01]  /*3bb0*/  UISETP.NE.U32.AND UP3, UPT, UR4, URZ, UPT ;  /* 0x000000ff0400728c */ /* 0x010fe2000bf65070 */
[----:B------:R-:W2:Y:S01]  /*3bc0*/  LDC R18, c[0x0][0xb20] ;  /* 0x0002c800ff127b82 */ /* 0x000ea20000000800 */
[----:B-1----:R-:W-:Y:S01]  /*3bd0*/  ISETP.NE.AND P1, PT, R0, 0x1, PT ;  /* 0x000000010000780c */ /* 0x002fe20003f25270 */
[----:B------:R-:W-:-:S02]  /*3be0*/  UISETP.NE.AND.EX UP2, UPT, UR9, URZ, UPT, UP2 ;  /* 0x000000ff0900728c */ /* 0x000fc4000bf45320 */
[----:B------:R-:W-:Y:S02]  /*3bf0*/  UIADD3 UR25, UPT, UPT, UR7, 0x70, URZ ;  /* 0x0000007007197890 */ /* 0x000fe4000fffe0ff */
[----:B------:R-:W-:Y:S02]  /*3c00*/  UIADD3 UR17, UPT, UPT, UR7, 0x78, URZ ;  /* 0x0000007807117890 */ /* 0x000fe4000fffe0ff */
[----:B-----5:R-:W1:Y:S01]  /*3c10*/  LDC.64 R32, c[0x0][0x348] ;  /* 0x0000d200ff207b82 */ /* 0x020e620000000a00 */
[----:B------:R-:W-:-:S07]  /*3c20*/  UISETP.NE.AND.EX UP3, UPT, UR5, URZ, UPT, UP3 ;  /* 0x000000ff0500728c */ /* 0x000fce000bf65330 */
[----:B------:R-:W4:Y:S08]  /*3c30*/  LDC.64 R16, c[0x0][0xb10] ;  /* 0x0002c400ff107b82 */ /* 0x000f300000000a00 */
[----:B------:R-:W1:Y:S08]  /*3c40*/  LDC.64 R6, c[0x0][0xb18] ;  /* 0x0002c600ff067b82 */ /* 0x000e700000000a00 */
[----:B------:R-:W1:Y:S08]  /*3c50*/  LDC.64 R4, c[0x0][0xb28] ;  /* 0x0002ca00ff047b82 */ /* 0x000e700000000a00 */
[----:B--23--:R-:W1:Y:S02]  /*3c60*/  LDC R22, c[0x0][0x374] ;  /* 0x0000dd00ff167b82 */ /* 0x00ce640000000800 */
.L_x_84:
[----:B------:R-:W-:Y:S02]  /*3c70*/  LEA R0, R27, UR7, 0x3 ;  /* 0x000000071b007c11 */ /* 0x000fe4000f8e18ff */
[----:B------:R-:W-:Y:S02]  /*3c80*/  SHF.L.U32 R3, R25, 0x1f, RZ ;  /* 0x0000001f19037819 */ /* 0x000fe400000006ff */
[----:B------:R-:W-:Y:S02]  /*3c90*/  LEA R28, R27, UR7, 0x4 ;  /* 0x000000071b1c7c11 */ /* 0x000fe4000f8e20ff */
[----:B--2---:R-:W2:Y:S02]  /*3ca0*/  SYNCS.PHASECHK.TRANS64.TRYWAIT P0, [R0+URZ+0xb0], R3 ;  /* 0x0000b003000075a7 */ /* 0x004ea400080011ff */
[----:B--2---:R-:W-:Y:S05]  /*3cb0*/  @!P0 BRA `(.L_x_70) ;  /* 0x0000007800488947 */ /* 0x004fea0003800000 */
.L_x_200:
[----:B------:R-:W-:Y:S01]  /*3cc0*/  ISETP.GE.AND P0, PT, R26, 0x1, PT ;  /* 0x000000011a00780c */ /* 0x000fe20003f06270 */
[----:B------:R-:W3:Y:S01]  /*3cd0*/  LDS.128 R28, [R28+0x140] ;  /* 0x000140001c1c7984 */ /* 0x000ee20000000c00 */
[----:B--2---:R-:W-:Y:S01]  /*3ce0*/  VIADD R0, R0, 0xc0 ;  /* 0x000000c000007836 */ /* 0x004fe20000000000 */
[----:B------:R-:W-:Y:S01]  /*3cf0*/  @!PT LDS RZ, [RZ] ;  /* 0x00000000fffff984 */ /* 0x000fe20000000800 */
[----:B------:R-:W-:Y:S01]  /*3d00*/  @!PT LDS RZ, [RZ] ;  /* 0x00000000fffff984 */ /* 0x000fe20000000800 */
[----:B------:R-:W-:Y:S01]  /*3d10*/  @!PT LDS RZ, [RZ] ;  /* 0x00000000fffff984 */ /* 0x000fe20000000800 */
[----:B------:R-:W-:Y:S01]  /*3d20*/  @!PT LDS RZ, [RZ] ;  /* 0x00000000fffff984 */ /* 0x000fe20000000800 */
[----:B------:R2:W-:Y:S06]  /*3d30*/  MEMBAR.ALL.CTA ;  /* 0x0000000000007992 */ /* 0x0005ec0000008000 */
[----:B--2---:R-:W2:Y:S01]  /*3d40*/  FENCE.VIEW.ASYNC.S ;  /* 0x00000000000073c6 */ /* 0x004ea20000000000 */
[----:B------:R-:W-:Y:S04]  /*3d50*/  PRMT R0, RZ, 0x654, R0 ;  /* 0x00000654ff007816 */ /* 0x000fe80000000000 */
[----:B--2---:R2:W-:Y:S01]  /*3d60*/  SYNCS.ARRIVE.TRANS64.RED.A1T0 RZ, [R0+URZ], RZ ;  /* 0x000000ff00ff79a7 */ /* 0x0045e200081004ff */
[----:B---3--:R-:W-:Y:S11]  /*3d70*/  LOP3.LUT P3, RZ, R30, 0x1, RZ, 0xc0, !PT ;  /* 0x000000011eff7812 */ /* 0x008ff6000786c0ff */
[----:B------:R-:W-:Y:S02]  /*3d80*/  @!UPT UIADD3 URZ, UPT, UPT, URZ, URZ, URZ ;  /* 0x000000fffffff290 */ /* 0x000fe4000fffe0ff */
[----:B------:R-:W-:Y:S02]  /*3d90*/  @P3 MOV R13, R28 ;  /* 0x0000001c000d3202 */ /* 0x000fe40000000f00 */
[----:B------:R-:W-:Y:S01]  /*3da0*/  @P3 LOP3.LUT R8, R29, 0xffff, RZ, 0xc0, !PT ;  /* 0x0000ffff1d083812 */ /* 0x000fe200078ec0ff */
[----:B--2---:R-:W-:Y:S06]  /*3db0*/  @!P0 BRA `(.L_x_71) ;  /* 0x0000000000a48947 */ /* 0x004fec0003800000 */
[----:B-1----:R-:W-:Y:S01]  /*3dc0*/  IMAD.HI.U32 R37, R22, R7, RZ ;  /* 0x0000000716257227 */ /* 0x002fe200078e00ff */
[----:B------:R-:W-:Y:S02]  /*3dd0*/  ISETP.NE.AND P0, PT, R6, 0x1, PT ;  /* 0x000000010600780c */ /* 0x000fe40003f05270 */
[----:B------:R-:W-:Y:S01]  /*3de0*/  ISETP.NE.AND P2, PT, R26, 0x1, PT ;  /* 0x000000011a00780c */ /* 0x000fe20003f45270 */
[----:B----4-:R-:W-:Y:S01]  /*3df0*/  IMAD.HI.U32 R34, R19, R16, RZ ;  /* 0x0000001013227227 */ /* 0x010fe200078e00ff */
[----:B------:R-:W-:Y:S02]  /*3e00*/  SHF.R.U32.HI R37, RZ, R18, R37 ;  /* 0x00000012ff257219 */ /* 0x000fe40000011625 */
[----:B------:R-:W-:Y:S01]  /*3e10*/  ISETP.NE.AND P4, PT, R2, 0x1, PT ;  /* 0x000000010200780c */ /* 0x000fe20003f85270 */
[----:B------:R-:W-:Y:S01]  /*3e20*/  IMAD.HI.U32 R36, R13, R16, RZ ;  /* 0x000000100d247227 */ /* 0x000fe200078e00ff */
[----:B------:R-:W-:Y:S02]  /*3e30*/  SHF.R.U32.HI R34, RZ, R17, R34 ;  /* 0x00000011ff227219 */ /* 0x000fe40000011622 */
[----:B------:R-:W-:Y:S01]  /*3e40*/  SEL R3, R22, R37, !P0 ;  /* 0x0000002516037207 */ /* 0x000fe20004000000 */
[C---:B------:R-:W-:Y:S01]  /*3e50*/  IMAD.HI.U32 R37, R8.reuse, R7, RZ ;  /* 0x0000000708257227 */ /* 0x040fe200078e00ff */
[----:B------:R-:W-:Y:S02]  /*3e60*/  SEL R11, R19, R34, !P4 ;  /* 0x00000022130b7207 */ /* 0x000fe40006000000 */
[----:B------:R-:W-:Y:S01]  /*3e70*/  SHF.R.U32.HI R36, RZ, R17, R36 ;  /* 0x00000011ff247219 */ /* 0x000fe20000011624 */
[----:B------:R-:W-:Y:S01]  /*3e80*/  IMAD.HI.U32 R38, R3, R4, RZ ;  /* 0x0000000403267227 */ /* 0x000fe200078e00ff */
[----:B------:R-:W-:Y:S03]  /*3e90*/  SHF.R.U32.HI R37, RZ, R18, R37 ;  /* 0x00000012ff257219 */ /* 0x000fe60000011625 */
[----:B------:R-:W-:Y:S01]  /*3ea0*/  IMAD.HI.U32 R34, R11, R4, RZ ;  /* 0x000000040b227227 */ /* 0x000fe200078e00ff */
[----:B------:R-:W-:Y:S02]  /*3eb0*/  @P2 SHF.R.U32.HI R3, RZ, R5, R38 ;  /* 0x00000005ff032219 */ /* 0x000fe40000011626 */
[----:B------:R-:W-:Y:S02]  /*3ec0*/  SEL R9, R8, R37, !P0 ;  /* 0x0000002508097207 */ /* 0x000fe40004000000 */
[----:B------:R-:W-:Y:S01]  /*3ed0*/  @P2 SHF.R.U32.HI R11, RZ, R5, R34 ;  /* 0x00000005ff0b2219 */ /* 0x000fe20000011622 */
[C---:B------:R-:W-:Y:S01]  /*3ee0*/  IMAD R10, R26.reuse, R3, RZ ;  /* 0x000000031a0a7224 */ /* 0x040fe200078e02ff */
[----:B------:R-:W-:Y:S01]  /*3ef0*/  SEL R3, R13, R36, !P4 ;  /* 0x000000240d037207 */ /* 0x000fe20006000000 */
[C---:B------:R-:W-:Y:S03]  /*3f00*/  IMAD.HI.U32 R14, R9.reuse, R4, RZ ;  /* 0x00000004090e7227 */ /* 0x040fe600078e00ff */
[----:B------:R-:W-:Y:S01]  /*3f10*/  ISETP.GE.AND P0, PT, R9, R10, PT ;  /* 0x0000000a0900720c */ /* 0x000fe20003f06270 */
[C---:B------:R-:W-:Y:S01]  /*3f20*/  IMAD R12, R26.reuse, R11, RZ ;  /* 0x0000000b1a0c7224 */ /* 0x040fe200078e02ff */
[-C--:B------:R-:W-:Y:S04]  /*3f30*/  SHF.R.U32.HI R14, RZ, R5.reuse, R14 ;  /* 0x00000005ff0e7219 */ /* 0x080fe8000001160e */
[----:B------:R-:W-:Y:S02]  /*3f40*/  ISETP.GE.OR P0, PT, R3, R12, P0 ;  /* 0x0000000c0300720c */ /* 0x000fe40000706670 */
[----:B------:R-:W-:Y:S05]  /*3f50*/  SEL R15, R9, R14, !P2 ;  /* 0x0000000e090f7207 */ /* 0x000fea0005000000 */
[----:B------:R-:W-:Y:S04]  /*3f60*/  IMAD.MOV R14, RZ, RZ, -R15 ;  /* 0x000000ffff0e7224 */ /* 0x000fe800078e0a0f */
[----:B------:R-:W-:Y:S02]  /*3f70*/  IMAD R14, R26, R14, R9 ;  /* 0x0000000e1a0e7224 */ /* 0x000fe400078e0209 */
[C---:B------:R-:W-:Y:S05]  /*3f80*/  @!P0 IMAD.HI.U32 R10, R3.reuse, R4, RZ ;  /* 0x00000004030a8227 */ /* 0x040fea00078e00ff */
[----:B------:R-:W-:Y:S04]  /*3f90*/  @!P0 SHF.R.U32.HI R10, RZ, R5, R10 ;  /* 0x00000005ff0a8219 */ /* 0x000fe8000001160a */
[----:B------:R-:W-:Y:S01]  /*3fa0*/  @!P0 SEL R0, R3, R10, !P2 ;  /* 0x0000000a03008207 */ /* 0x000fe20005000000 */
[----:B------:R-:W-:Y:S03]  /*3fb0*/  IMAD.MOV R10, RZ, RZ, -R3 ;  /* 0x000000ffff0a7224 */ /* 0x000fe600078e0a03 */
[----:B------:R-:W-:Y:S01]  /*3fc0*/  @!P0 IADD3 R15, PT, PT, R15, -R0, RZ ;  /* 0x800000000f0f8210 */ /* 0x000fe20007ffe0ff */
[----:B------:R-:W-:Y:S01]  /*3fd0*/  @!P0 IMAD R0, R11, R14, R0 ;  /* 0x0000000e0b008224 */ /* 0x000fe200078e0200 */
[----:B------:R-:W-:Y:S01]  /*3fe0*/  IADD3 R11, PT, PT, -R9, RZ, RZ ;  /* 0x000000ff090b7210 */ /* 0x000fe20007ffe1ff */
[----:B------:R-:W-:Y:S02]  /*3ff0*/  IMAD R13, R2, R10, R13 ;  /* 0x0000000a020d7224 */ /* 0x000fe400078e020d */
[----:B------:R-:W-:Y:S02]  /*4000*/  @!P0 IMAD R9, R15, R26, R3 ;  /* 0x0000001a0f098224 */ /* 0x000fe400078e0203 */
[----:B------:R-:W-:Y:S02]  /*4010*/  @!P0 IMAD.MOV.U32 R3, RZ, RZ, R0 ;  /* 0x000000ffff038224 */ /* 0x000fe400078e0000 */
[----:B------:R-:W-:Y:S02]  /*4020*/  IMAD R8, R6, R11, R8 ;  /* 0x0000000b06087224 */ /* 0x000fe400078e0208 */
[----:B------:R-:W-:Y:S02]  /*4030*/  IMAD R13, R3, R2, R13 ;  /* 0x00000002030d7224 */ /* 0x000fe400078e020d */
[----:B------:R-:W-:Y:S02]  /*4040*/  IMAD R8, R9, R6, R8 ;  /* 0x0000000609087224 */ /* 0x000fe400078e0208 */
.L_x_71:
[----:B------:R-:W-:Y:S05]  /*4050*/  BRA.U UP1, `(.L_x_72) ;  /* 0x0000000101107547 */ /* 0x000fea000b800000 */
[----:B------:R-:W-:Y:S04]  /*4060*/  MOV R0, UR6 ;  /* 0x0000000600007c02 */ /* 0x000fe80008000f00 */
[----:B------:R-:W-:Y:S04]  /*4070*/  SHF.L.U32 R3, R0, 0x1f, RZ ;  /* 0x0000001f00037819 */ /* 0x000fe800000006ff */
[----:B------:R-:W2:Y:S02]  /*4080*/  SYNCS.PHASECHK.TRANS64.TRYWAIT P0, [UR7+0xa8], R3 ;  /* 0x0000a803ff0075a7 */ /* 0x000ea40008001107 */
[----:B--2---:R-:W-:Y:S05]  /*4090*/  @!P0 BRA `(.L_x_73) ;  /* 0x0000007400648947 */ /* 0x004fea0003800000 */
.L_x_72:
[----:B------:R-:W-:Y:S01]  /*40a0*/  R2UR UR43, R21 ;  /* 0x00000000152b72ca */ /* 0x000fe200000e0000 */
[----:B------:R-:W-:Y:S01]  /*40b0*/  IMAD.MOV.U32 R12, RZ, RZ, 0x1 ;  /* 0x00000001ff0c7424 */ /* 0x000fe200078e00ff */
[----:B------:R-:W-:Y:S02]  /*40c0*/  R2UR UR42, R20 ;  /* 0x00000000142a72ca */ /* 0x000fe400000e0000 */
[----:B------:R-:W-:Y:S02]  /*40d0*/  ISETP.NE.U32.AND P2, PT, RZ, UR4, PT ;  /* 0x00000004ff007c0c */ /* 0x000fe4000bf45070 */
[----:B------:R-:W-:Y:S02]  /*40e0*/  SHF.L.U32 R12, R12, 0x1f, RZ ;  /* 0x0000001f0c0c7819 */ /* 0x000fe400000006ff */
[----:B------:R-:W-:Y:S05]  /*40f0*/  ISETP.NE.AND.EX P2, PT, RZ, UR5, PT, P2 ;  /* 0x00000005ff007c0c */ /* 0x000fea000bf45320 */
[----:B------:R-:W-:Y:S02]  /*4100*/  USHF.L.U32 UR43, UR43, 0x7, URZ ;  /* 0x000000072b2b7899 */ /* 0x000fe400080006ff */
[----:B------:R-:W-:Y:S01]  /*4110*/  USHF.L.U32 UR42, UR42, 0x7, URZ ;  /* 0x000000072a2a7899 */ /* 0x000fe200080006ff */
[----:B------:R-:W-:Y:S11]  /*4120*/  BRA.U !UP3, `(.L_x_74) ;  /* 0x000000010b347547 */ /* 0x000ff6000b800000 */
[----:B------:R-:W-:Y:S01]  /*4130*/  UPLOP3.LUT UP0, UPT, UPT, UPT, UP2, 0x80, 0x8 ;  /* 0x000000000008789c */ /* 0x000fe20003f0f020 */
[----:B--2---:R-:W-:Y:S02]  /*4140*/  HFMA2 R0, -RZ, RZ, 0, 5.9604644775390625e-08 ;  /* 0x00000001ff007431 */ /* 0x004fe400000001ff */
[----:B------:R-:W-:Y:S03]  /*4150*/  IMAD.MOV.U32 R67, RZ, RZ, 0x1 ;  /* 0x00000001ff437424 */ /* 0x000fe600078e00ff */
[----:B------:R-:W-:Y:S05]  /*4160*/  PLOP3.LUT P0, PT, PT, PT, UP0, 0x80, 0x8 ;  /* 0x000000000008781c */ /* 0x000fea0003f0f008 */
[----:B------:R-:W2:Y:S01]  /*4170*/  @UP0 LDCU.64 UR10, c[0x0][0x888] ;  /* 0x00011100ff0a07ac */ /* 0x000ea20008000a00 */
[----:B------:R-:W-:Y:S07]  /*4180*/  @UP0 UIMAD UR8, UR36, UR4, URZ ;  /* 0x00000004240802a4 */ /* 0x000fee000f8e02ff */
[----:B------:R-:W-:Y:S01]  /*4190*/  @!P0 PRMT R67, R0, 0x7610, R67 ;  /* 0x0000761000438816 */ /* 0x000fe20000000043 */
[----:B--2---:R-:W-:Y:S03]  /*41a0*/  @UP0 UIMAD.WIDE UR10, UR8, 0x4, UR10 ;  /* 0x00000004080a08a5 */ /* 0x004fe6000f8e020a */
[----:B------:R-:W2:Y:S03]  /*41b0*/  @!UP0 LDCU UR8, c[0x0][0x880] ;  /* 0x00011000ff0887ac */ /* 0x000ea60008000800 */
[----:B------:R-:W-:Y:S01]  /*41c0*/  IMAD.U32 R10, RZ, RZ, UR10 ;  /* 0x0000000aff0a7e24 */ /* 0x000fe2000f8e00ff */
[----:B------:R-:W-:Y:S05]  /*41d0*/  MOV R11, UR11 ;  /* 0x0000000b000b7c02 */ /* 0x000fea0008000f00 */
[----:B------:R3:W5:Y:S02]  /*41e0*/  @P0 LDG.E R35, desc[UR46][R10.64] ;  /* 0x0000002e0a230981 */ /* 0x000764000c1e1900 */
[----:B--23--:R-:W-:Y:S07]  /*41f0*/  @!P0 IMAD.U32 R35, RZ, RZ, UR8 ;  /* 0x00000008ff238e24 */ /* 0x00cfee000f8e00ff */
.L_x_74:
[----:B-----5:R-:W-:Y:S01]  /*4200*/  @!P2 FSETP.EQ.AND P0, PT, R35, RZ, PT ;  /* 0x000000ff2300a20b */ /* 0x020fe20003f02000 */
[----:B------:R-:W-:Y:S01]  /*4210*/  @!UPT UIADD3 URZ, UPT, UPT, URZ, URZ, URZ ;  /* 0x000000fffffff290 */ /* 0x000fe2000fffe0ff */
[----:B------:R-:W-:Y:S11]  /*4220*/  @!P2 BRA `(.L_x_75) ;  /* 0x000000000014a947 */ /* 0x000ff60003800000 */
[----:B------:R-:W-:Y:S02]  /*4230*/  LOP3.LUT P2, RZ, R67, 0xff, RZ, 0xc0, !PT ;  /* 0x000000ff43ff7812 */ /* 0x000fe4000784c0ff */
[----:B------:R-:W-:Y:S04]  /*4240*/  PLOP3.LUT P0, PT, PT, PT, UP0, 0x80, 0x8 ;  /* 0x000000000008781c */ /* 0x000fe80003f0f008 */
[----:B------:R-:W-:Y:S07]  /*4250*/  PLOP3.LUT P0, PT, P0, PT, PT, 0x8, 0x80 ;  /* 0x000000000080781c */ /* 0x000fee000070e170 */
[----:B------:R-:W-:Y:S11]  /*4260*/  @P2 FSETP.EQ.AND P0, PT, R35, RZ, PT ;  /* 0x000000ff2300220b */ /* 0x000ff60003f02000 */
[----:B------:R-:W-:Y:S02]  /*4270*/  @!UPT UIADD3 URZ, UPT, UPT, URZ, URZ, URZ ;  /* 0x000000fffffff290 */ /* 0x000fe4000fffe0ff */
.L_x_75:
[----:B------:R-:W3:Y:S01]  /*4280*/  SYNCS.PHASECHK.TRANS64.TRYWAIT P2, [UR7+0x80], R12 ;  /* 0x0000800cff0075a7 */ /* 0x000ee20008041107 */
[----:B------:R-:W-:Y:S04]  /*4290*/  ELECT P4, URZ, PT ;  /* 0x0000000000ff782f */ /* 0x000fe80003880000 */
[----:B------:R-:W-:Y:S11]  /*42a0*/  PLOP3.LUT P4, PT, P0, P4, PT, 0xf2, 0x2f ;  /* 0x00000000002f781c */ /* 0x000ff60000789e72 */
[----:B------:R-:W-:Y:S02]  /*42b0*/  @!UPT UIADD3 URZ, UPT, UPT, URZ, URZ, URZ ;  /* 0x000000fffffff290 */ /* 0x000fe4000fffe0ff */
[----:B-1----:R-:W-:Y:S05]  /*42c0*/  @!P4 IADD3 R9, P0, PT, R32, 0x580, RZ ;  /* 0x000005802009c810 */ /* 0x002fea0007f1e0ff */
[----:B--2---:R-:W-:Y:S01]  /*42d0*/  @!P4 IMAD.X R0, RZ, RZ, R33, P0 ;  /* 0x000000ffff00c224 */ /* 0x004fe200000e0621 */
[----:B---3--:R-:W-:Y:S07]  /*42e0*/  @!P2 BRA `(.L_x_76) ;  /* 0x0000007000e8a947 */ /* 0x008fee0003800000 */
.L_x_203:
[----:B------:R-:W-:Y:S01]  /*42f0*/  @!P4 R2UR UR9, R9 ;  /* 0x000000000909c2ca */ /* 0x000fe200000e0000 */
[----:B------:R-:W-:Y:S01]  /*4300*/  VOTEU.ALL UP1, P4 ;  /* 0x0000000000ff7886 */ /* 0x000fe20002020000 */
[----:B------:R-:W-:Y:S01]  /*4310*/  @!P4 R2UR UR8, R0 ;  /* 0x000000000008c2ca */ /* 0x000fe200000e0000 */
[----:B------:R-:W-:Y:S01]  /*4320*/  @!P4 IMAD.MOV.U32 R0, RZ, RZ, 0x2000 ;  /* 0x00002000ff00c424 */ /* 0x000fe200078e00ff */
[----:B------:R-:W-:Y:S01]  /*4330*/  UMOV UR44, UR36 ;  /* 0x00000024002c7c82 */ /* 0x000fe20008000000 */
[----:B------:R-:W-:Y:S01]  /*4340*/  UPRMT UR21, UR37, 0x654, UR41 ;  /* 0x0000065425157896 */ /* 0x000fe20008000029 */
[----:B------:R-:W-:Y:S01]  /*4350*/  @!P4 IADD3 R9, P0, PT, R32, 0x580, RZ ;  /* 0x000005802009c810 */ /* 0x000fe20007f1e0ff */
[----:B------:R-:W-:Y:S01]  /*4360*/  @!UP1 UIADD3 UR40, UPT, UPT, UR7, 0x200, URZ ;  /* 0x0000020007289890 */ /* 0x000fe2000fffe0ff */
[----:B------:R-:W-:Y:S05]  /*4370*/  VOTEU.ALL UP1, P4 ;  /* 0x0000000000ff7886 */ /* 0x000fea0002020000 */
[----:B------:R-:W-:Y:S01]  /*4380*/  IMAD.U32 R10, RZ, RZ, UR9 ;  /* 0x00000009ff0a7e24 */ /* 0x000fe2000f8e00ff */
[----:B------:R-:W-:Y:S01]  /*4390*/  UMOV UR9, 0x10000000 ;  /* 0x1000000000097882 */ /* 0x000fe20000000000 */
[----:B------:R-:W-:Y:S01]  /*43a0*/  IMAD.U32 R11, RZ, RZ, UR8 ;  /* 0x00000008ff0b7e24 */ /* 0x000fe2000f8e00ff */
[----:B------:R-:W-:Y:S02]  /*43b0*/  UMOV UR8, 0x0 ;  /* 0x0000000000087882 */ /* 0x000fe40000000000 */
[----:B------:R-:W-:Y:S02]  /*43c0*/  @!P4 R2UR UR10, R10 ;  /* 0x000000000a0ac2ca */ /* 0x000fe400000e0000 */
[----:B------:R-:W-:Y:S11]  /*43d0*/  @!P4 R2UR UR11, R11 ;  /* 0x000000000b0bc2ca */ /* 0x000ff600000e0000 */
[----:B------:R-:W-:Y:S02]  /*43e0*/  @!UPT UIADD3 URZ, UPT, UPT, URZ, URZ, URZ ;  /* 0x000000fffffff290 */ /* 0x000fe4000fffe0ff */
[----:B------:R2:W-:Y:S01]  /*43f0*/  @!UP1 UTMALDG.3D [UR40], [UR10], desc[UR8] ;  /* 0x000008280a0095b4 */ /* 0x0005e20008011000 */
[----:B------:R3:W-:Y:S01]  /*4400*/  @!P4 SYNCS.ARRIVE.TRANS64.RED.A0TR RZ, [UR7+0x60], R0 ;  /* 0x00006000ffffc9a7 */ /* 0x0007e20008300407 */
[----:B------:R-:W-:Y:S01]  /*4410*/  SYNCS.ARRIVE.TRANS64.RED.A1T0 RZ, [UR21], RZ ;  /* 0x000000ffffff79a7 */ /* 0x000fe20008100415 */
[----:B---3--:R-:W-:Y:S01]  /*4420*/  @!P4 IMAD.X R0, RZ, RZ, R33, P0 ;  /* 0x000000ffff00c224 */ /* 0x008fe200000e0621 */
[----:B------:R-:W3:Y:S02]  /*4430*/  SYNCS.PHASECHK.TRANS64.TRYWAIT P2, [UR7+0x88], R12 ;  /* 0x0000880cff0075a7 */ /* 0x000ee40008041107 */
[----:B--23--:R-:W-:Y:S05]  /*4440*/  @!P2 BRA `(.L_x_77) ;  /* 0x0000007000a8a947 */ /* 0x00cfea0003800000 */
.L_x_205:
[----:B------:R-:W-:Y:S01]  /*4450*/  @!P4 R2UR UR9, R9 ;  /* 0x000000000909c2ca */ /* 0x000fe200000e0000 */
[----:B------:R-:W-:Y:S01]  /*4460*/  VOTEU.ALL UP1, P4 ;  /* 0x0000000000ff7886 */ /* 0x000fe20002020000 */
[----:B------:R-:W-:Y:S01]  /*4470*/  @!P4 R2UR UR8, R0 ;  /* 0x000000000008c2ca */ /* 0x000fe200000e0000 */
[----:B------:R-:W-:Y:S01]  /*4480*/  @!P4 IMAD.MOV.U32 R0, RZ, RZ, 0x2000 ;  /* 0x00002000ff00c424 */ /* 0x000fe200078e00ff */
[----:B------:R-:W-:Y:S01]  /*4490*/  UMOV UR35, UR43 ;  /* 0x0000002b00237c82 */ /* 0x000fe20008000000 */
[----:B------:R-:W-:Y:S01]  /*44a0*/  UPRMT UR15, UR37, 0x654, UR33 ;  /* 0x00000654250f7896 */ /* 0x000fe20008000021 */
[----:B------:R-:W-:Y:S01]  /*44b0*/  @!P4 IADD3 R9, P0, PT, R32, 0x580, RZ ;  /* 0x000005802009c810 */ /* 0x000fe20007f1e0ff */
[----:B------:R-:W-:Y:S02]  /*44c0*/  @!UP1 UIADD3 UR34, UPT, UPT, UR42, 0x10, URZ ;  /* 0x000000102a229890 */ /* 0x000fe4000fffe0ff */
[----:B------:R-:W-:Y:S01]  /*44d0*/  @!UP1 UIADD3 UR32, UPT, UPT, UR7, 0x2200, URZ ;  /* 0x0000220007209890 */ /* 0x000fe2000fffe0ff */
[----:B------:R-:W-:Y:S03]  /*44e0*/  VOTEU.ALL UP1, P4 ;  /* 0x0000000000ff7886 */ /* 0x000fe60002020000 */
        /* <DEDUP_REMOVED lines=13> */
.L_x_207:
[----:B------:R-:W-:Y:S01]  /*45c0*/  @!P4 R2UR UR9, R9 ;  /* 0x000000000909c2ca */ /* 0x000fe200000e0000 */
[----:B------:R-:W-:Y:S01]  /*45d0*/  VOTEU.ALL UP1, P4 ;  /* 0x0000000000ff7886 */ /* 0x000fe20002020000 */
[----:B------:R-:W-:Y:S01]  /*45e0*/  @!P4 R2UR UR8, R0 ;  /* 0x000000000008c2ca */ /* 0x000fe200000e0000 */
[----:B------:R-:W-:Y:S01]  /*45f0*/  @!P4 IMAD.MOV.U32 R0, RZ, RZ, 0x2000 ;  /* 0x00002000ff00c424 */ /* 0x000fe200078e00ff */
[----:B------:R-:W-:Y:S01]  /*4600*/  UMOV UR27, UR43 ;  /* 0x0000002b001b7c82 */ /* 0x000fe20008000000 */
[----:B------:R-:W-:Y:S01]  /*4610*/  UMOV UR28, UR36 ;  /* 0x00000024001c7c82 */ /* 0x000fe20008000000 */
[----:B------:R-:W-:Y:S01]  /*4620*/  @!UP1 UIADD3 UR26, UPT, UPT, UR42, 0x20, URZ ;  /* 0x000000202a1a9890 */ /* 0x000fe2000fffe0ff */
[----:B------:R-:W-:Y:S01]  /*4630*/  @!P4 IADD3 R9, P0, PT, R32, 0x580, RZ ;  /* 0x000005802009c810 */ /* 0x000fe20007f1e0ff */
[----:B------:R-:W-:Y:S01]  /*4640*/  @!UP1 UIADD3 UR24, UPT, UPT, UR7, 0x4200, URZ ;  /* 0x0000420007189890 */ /* 0x000fe2000fffe0ff */
[----:B------:R-:W-:Y:S01]  /*4650*/  VOTEU.ALL UP1, P4 ;  /* 0x0000000000ff7886 */ /* 0x000fe20002020000 */
[----:B------:R-:W-:Y:S03]  /*4660*/  UPRMT UR14, UR37, 0x654, UR25 ;  /* 0x00000654250e7896 */ /* 0x000fe60008000019 */
        /* <DEDUP_REMOVED lines=13> */
.L_x_209:
[----:B------:R-:W-:Y:S01]  /*4740*/  @!P4 R2UR UR9, R9 ;  /* 0x000000000909c2ca */ /* 0x000fe200000e0000 */
[----:B------:R-:W-:Y:S01]  /*4750*/  VOTEU.ALL UP1, P4 ;  /* 0x0000000000ff7886 */ /* 0x000fe20002020000 */
[----:B------:R-:W-:Y:S01]  /*4760*/  @!P4 R2UR UR8, R0 ;  /* 0x000000000008c2ca */ /* 0x000fe200000e0000 */
[----:B------:R-:W-:Y:S01]  /*4770*/  @!P4 IMAD.MOV.U32 R0, RZ, RZ, 0x2000 ;  /* 0x00002000ff00c424 */ /* 0x000fe200078e00ff */
[----:B------:R-:W-:Y:S01]  /*4780*/  UMOV UR19, UR43 ;  /* 0x0000002b00137c82 */ /* 0x000fe20008000000 */
[----:B------:R-:W-:Y:S01]  /*4790*/  UMOV UR20, UR36 ;  /* 0x0000002400147c82 */ /* 0x000fe20008000000 */
[----:B------:R-:W-:Y:S01]  /*47a0*/  @!UP1 UIADD3 UR18, UPT, UPT, UR42, 0x30, URZ ;  /* 0x000000302a129890 */ /* 0x000fe2000fffe0ff */
[----:B------:R-:W-:Y:S01]  /*47b0*/  SHF.L.U32 R20, RZ, 0x1f, RZ ;  /* 0x0000001fff147819 */ /* 0x000fe200000006ff */
[----:B------:R-:W-:Y:S01]  /*47c0*/  @!UP1 UIADD3 UR16, UPT, UPT, UR7, 0x6200, URZ ;  /* 0x0000620007109890 */ /* 0x000fe2000fffe0ff */
[----:B------:R-:W-:Y:S01]  /*47d0*/  @!P4 IADD3 R9, P0, PT, R32, 0x580, RZ ;  /* 0x000005802009c810 */ /* 0x000fe20007f1e0ff */
[----:B------:R-:W-:Y:S01]  /*47e0*/  VOTEU.ALL UP1, P4 ;  /* 0x0000000000ff7886 */ /* 0x000fe20002020000 */
[----:B------:R-:W-:Y:S02]  /*47f0*/  UPRMT UR13, UR37, 0x654, UR17 ;  /* 0x00000654250d7896 */ /* 0x000fe40008000011 */
        /* <DEDUP_REMOVED lines=13> */
.L_x_211:
[----:B------:R-:W-:Y:S01]  /*48d0*/  @!P4 R2UR UR9, R9 ;  /* 0x000000000909c2ca */ /* 0x000fe200000e0000 */
[----:B------:R-:W-:Y:S01]  /*48e0*/  VOTEU.ALL UP1, P4 ;  /* 0x0000000000ff7886 */ /* 0x000fe20002020000 */
[----:B------:R-:W-:Y:S01]  /*48f0*/  @!P4 R2UR UR8, R0 ;  /* 0x000000000008c2ca */ /* 0x000fe200000e0000 */
[----:B------:R-:W-:Y:S01]  /*4900*/  @!P4 IMAD.MOV.U32 R0, RZ, RZ, 0x2000 ;  /* 0x00002000ff00c424 */ /* 0x000fe200078e00ff */
[----:B------:R-:W-:Y:S01]  /*4910*/  UMOV UR18, 0x0 ;  /* 0x0000000000127882 */ /* 0x000fe20000000000 */
[----:B------:R-:W-:Y:S01]  /*4920*/  UMOV UR19, 0x10000000 ;  /* 0x1000000000137882 */ /* 0x000fe20000000000 */
[----:B------:R-:W-:Y:S01]  /*4930*/  @!UP1 UIADD3 UR10, UPT, UPT, UR42, 0x40, URZ ;  /* 0x000000402a0a9890 */ /* 0x000fe2000fffe0ff */
[----:B------:R-:W-:Y:S01]  /*4940*/  @!P4 IADD3 R9, P0, PT, R32, 0x580, RZ ;  /* 0x000005802009c810 */ /* 0x000fe20007f1e0ff */
[----:B------:R-:W-:Y:S01]  /*4950*/  UMOV UR11, UR43 ;  /* 0x0000002b000b7c82 */ /* 0x000fe20008000000 */
[----:B------:R-:W-:Y:S04]  /*4960*/  UMOV UR12, UR36 ;  /* 0x00000024000c7c82 */ /* 0x000fe80008000000 */
[----:B------:R-:W-:Y:S01]  /*4970*/  IMAD.U32 R10, RZ, RZ, UR9 ;  /* 0x00000009ff0a7e24 */ /* 0x000fe2000f8e00ff */
[----:B------:R-:W-:Y:S01]  /*4980*/  UMOV UR9, UR41 ;  /* 0x0000002900097c82 */ /* 0x000fe20008000000 */
[----:B------:R-:W-:Y:S01]  /*4990*/  IMAD.U32 R11, RZ, RZ, UR8 ;  /* 0x00000008ff0b7e24 */ /* 0x000fe2000f8e00ff */
[----:B------:R-:W-:Y:S02]  /*49a0*/  @!UP1 UIADD3 UR8, UPT, UPT, UR7, 0x200, URZ ;  /* 0x0000020007089890 */ /* 0x000fe4000fffe0ff */
[----:B------:R-:W-:Y:S01]  /*49b0*/  @!P4 R2UR UR22, R10 ;  /* 0x000000000a16c2ca */ /* 0x000fe200000e0000 */
[----:B------:R-:W-:Y:S01]  /*49c0*/  VOTEU.ALL UP1, P4 ;  /* 0x0000000000ff7886 */ /* 0x000fe20002020000 */
        /* <DEDUP_REMOVED lines=8> */
.L_x_213:
        /* <DEDUP_REMOVED lines=9> */
[----:B------:R-:W-:Y:S03]  /*4ae0*/  UMOV UR12, UR36 ;  /* 0x00000024000c7c82 */ /* 0x000fe60008000000 */
[----:B------:R-:W-:Y:S02]  /*4af0*/  @!P4 IMAD.X R21, RZ, RZ, R33, P0 ;  /* 0x000000ffff15c224 */ /* 0x000fe400000e0621 */
        /* <DEDUP_REMOVED lines=11> */
[----:B------:R-:W3:Y:S02]  /*4bb0*/  SYNCS.PHASECHK.TRANS64.TRYWAIT P2, [UR7+0x90], R20 ;  /* 0x00009014ff0075a7 */ /* 0x000ee40008041107 */
[----:B--23--:R-:W-:Y:S05]  /*4bc0*/  @!P2 BRA `(.L_x_82) ;  /* 0x0000006c0040a947 */ /* 0x00cfea0003800000 */
.L_x_215:
[----:B------:R-:W2:Y:S01]  /*4bd0*/  LDC.64 R14, c[0x0][0xb10] ;  /* 0x0002c400ff0e7b82 */ /* 0x000ea20000000a00 */
[----:B------:R-:W-:Y:S01]  /*4be0*/  @!P4 R2UR UR9, R34 ;  /* 0x000000002209c2ca */ /* 0x000fe200000e0000 */
[----:B------:R-:W-:Y:S01]  /*4bf0*/  VOTEU.ALL UP1, P4 ;  /* 0x0000000000ff7886 */ /* 0x000fe20002020000 */
[----:B------:R-:W-:Y:S01]  /*4c00*/  @!P4 R2UR UR8, R21 ;  /* 0x000000001508c2ca */ /* 0x000fe200000e0000 */
[----:B------:R-:W-:Y:S01]  /*4c10*/  @!P4 IMAD.MOV.U32 R21, RZ, RZ, 0x2000 ;  /* 0x00002000ff15c424 */ /* 0x000fe200078e00ff */
[----:B------:R-:W-:Y:S03]  /*4c20*/  UMOV UR18, 0x0 ;  /* 0x0000000000127882 */ /* 0x000fe60000000000 */
[----:B------:R-:W3:Y:S01]  /*4c30*/  LDC.64 R10, c[0x0][0xb18] ;  /* 0x0002c600ff0a7b82 */ /* 0x000ee20000000a00 */
[----:B------:R-:W-:Y:S01]  /*4c40*/  @!UP1 UIADD3 UR10, UPT, UPT, UR42, 0x60, URZ ;  /* 0x000000602a0a9890 */ /* 0x000fe2000fffe0ff */
[----:B------:R-:W-:Y:S01]  /*4c50*/  @P3 SHF.R.U32.HI R24, RZ, 0x10, R29 ;  /* 0x00000010ff183819 */ /* 0x000fe2000001161d */
[----:B------:R-:W-:Y:S01]  /*4c60*/  UMOV UR19, 0x10000000 ;  /* 0x1000000000137882 */ /* 0x000fe20000000000 */
[----:B------:R-:W-:Y:S01]  /*4c70*/  UMOV UR11, UR43 ;  /* 0x0000002b000b7c82 */ /* 0x000fe20008000000 */
[----:B------:R-:W-:Y:S03]  /*4c80*/  UMOV UR12, UR36 ;  /* 0x00000024000c7c82 */ /* 0x000fe60008000000 */
[----:B------:R-:W5:Y:S01]  /*4c90*/  @!P1 LDC R0, c[0x0][0xb20] ;  /* 0x0002c800ff009b82 */ /* 0x000f620000000800 */
[----:B------:R-:W-:Y:S02]  /*4ca0*/  VIADD R27, R27, 0x1 ;  /* 0x000000011b1b7836 */ /* 0x000fe40000000000 */
[----:B------:R-:W-:Y:S05]  /*4cb0*/  IMAD.U32 R36, RZ, RZ, UR9 ;  /* 0x00000009ff247e24 */ /* 0x000fea000f8e00ff */
[----:B-1----:R-:W1:Y:S01]  /*4cc0*/  @!P1 LDC R3, c[0x0][0xb0c] ;  /* 0x0002c300ff039b82 */ /* 0x002e620000000800 */
[----:B------:R-:W-:Y:S01]  /*4cd0*/  IMAD.U32 R37, RZ, RZ, UR8 ;  /* 0x00000008ff257e24 */ /* 0x000fe2000f8e00ff */
[----:B------:R-:W-:Y:S01]  /*4ce0*/  @!UP1 UIADD3 UR8, UPT, UPT, UR7, 0x4200, URZ ;  /* 0x0000420007089890 */ /* 0x000fe2000fffe0ff */
[----:B------:R-:W-:Y:S01]  /*4cf0*/  @!P4 R2UR UR20, R36 ;  /* 0x000000002414c2ca */ /* 0x000fe200000e0000 */
[----:B------:R-:W-:Y:S02]  /*4d00*/  VOTEU.ALL UP1, P4 ;  /* 0x0000000000ff7886 */ /* 0x000fe40002020000 */
[----:B------:R-:W-:Y:S01]  /*4d10*/  @!P4 R2UR UR21, R37 ;  /* 0x000000002515c2ca */ /* 0x000fe200000e0000 */
[----:B------:R-:W-:Y:S11]  /*4d20*/  UMOV UR9, UR25 ;  /* 0x0000001900097c82 */ /* 0x000ff60008000000 */
[----:B------:R-:W-:Y:S01]  /*4d30*/  @!UPT UIADD3 URZ, UPT, UPT, URZ, URZ, URZ ;  /* 0x000000fffffff290 */ /* 0x000fe2000fffe0ff */
[----:B------:R1:W-:Y:S01]  /*4d40*/  @!UP1 UTMALDG.3D [UR8], [UR20], desc[UR18] ;  /* 0x00001208140095b4 */ /* 0x0003e20008011000 */
[----:B------:R1:W-:Y:S02]  /*4d50*/  @!P4 SYNCS.ARRIVE.TRANS64.RED.A0TR RZ, [UR7+0x70], R21 ;  /* 0x00007015ffffc9a7 */ /* 0x0003e40008300407 */
[----:B-1----:R-:W-:Y:S01]  /*4d60*/  @!P1 ISETP.NE.AND P2, PT, R3, 0x1, PT ;  /* 0x000000010300980c */ /* 0x002fe20003f45270 */
[C---:B--2---:R-:W-:Y:S01]  /*4d70*/  @!P1 IMAD.HI.U32 R14, R13.reuse, R14, RZ ;  /* 0x0000000e0d0e9227 */ /* 0x044fe200078e00ff */
[----:B---3--:R-:W-:Y:S03]  /*4d80*/  @!P1 ISETP.NE.AND P0, PT, R10, 0x1, PT ;  /* 0x000000010a00980c */ /* 0x008fe60003f05270 */
[C---:B------:R-:W-:Y:S01]  /*4d90*/  @!P1 IMAD.HI.U32 R11, R8.reuse, R11, RZ ;  /* 0x0000000b080b9227 */ /* 0x040fe200078e00ff */
[----:B------:R-:W-:Y:S04]  /*4da0*/  @!P1 SHF.R.U32.HI R14, RZ, R15, R14 ;  /* 0x0000000fff0e9219 */ /* 0x000fe8000001160e */
[----:B-----5:R-:W-:Y:S01]  /*4db0*/  @!P1 SHF.R.U32.HI R9, RZ, R0, R11 ;  /* 0x00000000ff099219 */ /* 0x020fe2000001160b */
[----:B------:R-:W-:Y:S01]  /*4dc0*/  SYNCS.ARRIVE.TRANS64.RED.A1T0 RZ, [UR14], RZ ;  /* 0x000000ffffff79a7 */ /* 0x000fe2000810040e */
[----:B------:R-:W-:Y:S02]  /*4dd0*/  @!P1 SEL R14, R13, R14, !P2 ;  /* 0x0000000e0d0e9207 */ /* 0x000fe40005000000 */
[----:B------:R-:W-:Y:S01]  /*4de0*/  @!P1 SEL R9, R8, R9, !P0 ;  /* 0x0000000908099207 */ /* 0x000fe20004000000 */
[----:B------:R-:W1:Y:S04]  /*4df0*/  SYNCS.PHASECHK.TRANS64.TRYWAIT P5, [UR7+0x98], R20 ;  /* 0x00009814ff0075a7 */ /* 0x000e6800080a1107 */
[----:B------:R-:W-:Y:S02]  /*4e00*/  @!P1 IMAD.IADD R0, R9, 0x1, -R14 ;  /* 0x0000000109009824 */ /* 0x000fe400078e0a0e */
[----:B------:R-:W-:Y:S02]  /*4e10*/  @!P1 IMAD.IADD R9, R14, 0x1, -R9 ;  /* 0x000000010e099824 */ /* 0x000fe400078e0a09 */
[----:B------:R-:W-:Y:S02]  /*4e20*/  @!P1 IMAD R13, R0, R3, R13 ;  /* 0x00000003000d9224 */ /* 0x000fe400078e020d */
[----:B------:R-:W-:Y:S01]  /*4e30*/  @!P1 IMAD R8, R9, R10, R8 ;  /* 0x0000000a09089224 */ /* 0x000fe200078e0208 */
[----:B-1----:R-:W-:Y:S06]  /*4e40*/  @!P5 BRA `(.L_x_83) ;  /* 0x0000006800b8d947 */ /* 0x002fec0003800000 */
.L_x_217:
[----:B-1----:R-:W-:Y:S01]  /*4e50*/  @!P4 IADD3 R3, P0, PT, R32, 0x580, RZ ;  /* 0x000005802003c810 */ /* 0x002fe20007f1e0ff */
[----:B------:R-:W-:Y:S01]  /*4e60*/  VOTEU.ALL UP1, P4 ;  /* 0x0000000000ff7886 */ /* 0x000fe20002020000 */
[----:B------:R-:W-:Y:S01]  /*4e70*/  UMOV UR18, 0x0 ;  /* 0x0000000000127882 */ /* 0x000fe20000000000 */
[----:B------:R-:W-:Y:S01]  /*4e80*/  UMOV UR19, 0x10000000 ;  /* 0x1000000000137882 */ /* 0x000fe20000000000 */
[----:B------:R-:W-:Y:S01]  /*4e90*/  @!P4 R2UR UR9, R3 ;  /* 0x000000000309c2ca */ /* 0x000fe200000e0000 */
[----:B------:R-:W-:Y:S01]  /*4ea0*/  @!P4 IMAD.X R0, RZ, RZ, R33, P0 ;  /* 0x000000ffff00c224 */ /* 0x000fe200000e0621 */
[----:B------:R-:W-:Y:S01]  /*4eb0*/  @!UP1 UIADD3 UR10, UPT, UPT, UR42, 0x70, URZ ;  /* 0x000000702a0a9890 */ /* 0x000fe2000fffe0ff */
[----:B------:R-:W-:Y:S01]  /*4ec0*/  ISETP.NE.AND P0, PT, R27, 0x2, PT ;  /* 0x000000021b00780c */ /* 0x000fe20003f05270 */
[----:B------:R-:W-:Y:S01]  /*4ed0*/  UMOV UR11, UR43 ;  /* 0x0000002b000b7c82 */ /* 0x000fe20008000000 */
[----:B------:R-:W-:Y:S01]  /*4ee0*/  UMOV UR12, UR36 ;  /* 0x00000024000c7c82 */ /* 0x000fe20008000000 */
[----:B------:R-:W-:Y:S01]  /*4ef0*/  @!P4 R2UR UR8, R0 ;  /* 0x000000000008c2ca */ /* 0x000fe200000e0000 */
[----:B------:R-:W-:Y:S01]  /*4f00*/  IMAD.IADD R20, R8, 0x1, R66 ;  /* 0x0000000108147824 */ /* 0x000fe200078e0242 */
[----:B------:R-:W-:Y:S01]  /*4f10*/  @P3 R2UR UR36, R24 ;  /* 0x00000000182432ca */ /* 0x000fe200000e0000 */
[----:B------:R-:W-:Y:S01]  /*4f20*/  IMAD.IADD R21, R13, 0x1, R68 ;  /* 0x000000010d157824 */ /* 0x000fe200078e0244 */
[----:B------:R-:W-:Y:S02]  /*4f30*/  SEL R0, RZ, 0x1, P0 ;  /* 0x00000001ff007807 */ /* 0x000fe40000000000 */
[----:B------:R-:W-:Y:S01]  /*4f40*/  SEL R27, R27, RZ, P0 ;  /* 0x000000ff1b1b7207 */ /* 0x000fe20000000000 */
[----:B------:R-:W-:Y:S01]  /*4f50*/  IMAD.U32 R10, RZ, RZ, UR9 ;  /* 0x00000009ff0a7e24 */ /* 0x000fe2000f8e00ff */
[----:B------:R-:W-:Y:S01]  /*4f60*/  UMOV UR9, UR17 ;  /* 0x0000001100097c82 */ /* 0x000fe20008000000 */
[----:B------:R-:W-:Y:S03]  /*4f70*/  LOP3.LUT R25, R25, R0, RZ, 0x3c, !PT ;  /* 0x0000000019197212 */ /* 0x000fe600078e3cff */
[----:B------:R-:W-:Y:S01]  /*4f80*/  @!P4 R2UR UR14, R10 ;  /* 0x000000000a0ec2ca */ /* 0x000fe200000e0000 */
[----:B------:R-:W-:Y:S01]  /*4f90*/  IMAD.U32 R11, RZ, RZ, UR8 ;  /* 0x00000008ff0b7e24 */ /* 0x000fe2000f8e00ff */
[----:B------:R-:W-:Y:S01]  /*4fa0*/  @!UP1 UIADD3 UR8, UPT, UPT, UR7, 0x6200, URZ ;  /* 0x0000620007089890 */ /* 0x000fe2000fffe0ff */
[----:B------:R-:W-:Y:S03]  /*4fb0*/  VOTEU.ALL UP1, P4 ;  /* 0x0000000000ff7886 */ /* 0x000fe60002020000 */
[----:B------:R-:W-:Y:S11]  /*4fc0*/  @!P4 R2UR UR15, R11 ;  /* 0x000000000b0fc2ca */ /* 0x000ff600000e0000 */
[----:B------:R-:W-:Y:S02]  /*4fd0*/  @!UPT UIADD3 URZ, UPT, UPT, URZ, URZ, URZ ;  /* 0x000000fffffff290 */ /* 0x000fe4000fffe0ff */
[----:B------:R2:W-:Y:S01]  /*4fe0*/  @!UP1 UTMALDG.3D [UR8], [UR14], desc[UR18] ;  /* 0x000012080e0095b4 */ /* 0x0005e20008011000 */
[----:B------:R2:W-:Y:S01]  /*4ff0*/  @!P4 SYNCS.ARRIVE.TRANS64.RED.A0TR RZ, [UR7+0x78], R23 ;  /* 0x00007817ffffc9a7 */ /* 0x0005e20008300407 */
[----:B------:R-:W-:Y:S01]  /*5000*/  UPLOP3.LUT UP1, UPT, UPT, UPT, UPT, 0x80, 0x8 ;  /* 0x000000000008789c */ /* 0x000fe20003f2f070 */
[----:B------:R-:W-:Y:S01]  /*5010*/  SYNCS.ARRIVE.TRANS64.RED.A1T0 RZ, [UR13], RZ ;  /* 0x000000ffffff79a7 */ /* 0x000fe2000810040d */
[----:B------:R-:W-:Y:S09]  /*5020*/  @P3 BRA `(.L_x_84) ;  /* 0xffffffec00103947 */ /* 0x000ff2000383ffff */
[----:B------:R-:W1:Y:S02]  /*5030*/  SYNCS.PHASECHK.TRANS64.TRYWAIT P0, [UR7+0x80], R12 ;  /* 0x0000800cff0075a7 */ /* 0x000e640008001107 */
[----:B-1----:R-:W-:Y:S05]  /*5040*/  @!P0 BRA `(.L_x_85) ;  /* 0x0000006800508947 */ /* 0x002fea0003800000 */
.L_x_219:
[----:B------:R-:W3:Y:S02]  /*5050*/  SYNCS.PHASECHK.TRANS64.TRYWAIT P0, [UR7+0x88], R12 ;  /* 0x0000880cff0075a7 */ /* 0x000ee40008001107 */
[----:B---3--:R-:W-:Y:S05]  /*5060*/  @!P0 BRA `(.L_x_86) ;  /* 0x0000006800608947 */ /* 0x008fea0003800000 */
.L_x_221:
[----:B------:R-:W3:Y:S01]  /*5070*/  SYNCS.PHASECHK.TRANS64.TRYWAIT P0, [UR7+0x90], R12 ;  /* 0x0000900cff0075a7 */ /* 0x000ee20008001107 */
[----:B------:R-:W-:Y:S01]  /*5080*/  HFMA2 R0, -RZ, RZ, 0, 5.9604644775390625e-08 ;  /* 0x00000001ff007431 */ /* 0x000fe200000001ff */
[----:B---3--:R-:W-:Y:S06]  /*5090*/  @!P0 BRA `(.L_x_87) ;  /* 0x00000068006c8947 */ /* 0x008fec0003800000 */
.L_x_223:
[----:B------:R-:W-:Y:S02]  /*50a0*/  MOV R2, UR7 ;  /* 0x0000000700027c02 */ /* 0x000fe40008000f00 */
[----:B-1----:R-:W-:-:S07]  /*50b0*/  SHF.L.U32 R3, R0, 0x1f, RZ ;  /* 0x0000001f00037819 */ /* 0x002fce00000006ff */
.L_x_88:
[----:B-1----:R1:W3:Y:S02]  /*50c0*/  SYNCS.PHASECHK.TRANS64.TRYWAIT P0, [R2+URZ+0x98], R3 ;  /* 0x00009803020075a7 */ /* 0x0022e400080011ff */
[----:B---3--:R-:W-:Y:S05]  /*50d0*/  @!P0 NANOSLEEP.SYNCS 0x989680 ;  /* 0x009896800000895d */ /* 0x008fea0003900000 */
[----:B------:R-:W3:Y:S02]  /*50e0*/  @!P0 SYNCS.PHASECHK.TRANS64 P0, [R2+URZ+0x98], R3 ;  /* 0x00009803020085a7 */ /* 0x000ee400080010ff */
[----:B--23--:R-:W-:Y:S05]  /*50f0*/  @P0 EXIT ;  /* 0x000000000000094d */ /* 0x00cfea0003800000 */
[----:B------:R-:W-:Y:S05]  /*5100*/  BRA `(.L_x_88) ;  /* 0xfffffffc00ec7947 */ /* 0x000fea000383ffff */
.L_x_69:
[----:B------:R-:W-:-:S06]  /*5110*/  UISETP.GE.AND UP1, UPT, UR8, 0x4, UPT ;  /* 0x000000040800788c */ /* 0x000fcc000bf26270 */
[----:B------:R-:W-:-:S13]  /*5120*/  PLOP3.LUT P0, PT, PT, PT, UP1, 0x80, 0x8 ;  /* 0x000000000008781c */ /* 0x000fda0003f0f018 */
[----:B------:R-:W-:Y:S05]  /*5130*/  @!P0 EXIT ;  /* 0x000000000000894d */ /* 0x000fea0003800000 */
[----:B------:R-:W-:Y:S01]  /*5140*/  BAR.SYNC.DEFER_BLOCKING 0x6, 0xa0 ;  /* 0x0182800000007b1d */ /* 0x000fe20000010000 */
[C---:B------:R-:W-:Y:S01]  /*5150*/  IMAD.SHL.U32 R3, R80.reuse, 0x10, RZ ;  /* 0x0000001050037824 */ /* 0x040fe200078e00ff */
[C---:B------:R-:W-:Y:S01]  /*5160*/  SHF.L.U32 R33, R80.reuse, 0x10, RZ ;  /* 0x0000001050217819 */ /* 0x040fe200000006ff */
[C---:B------:R-:W-:Y:S01]  /*5170*/  IMAD.SHL.U32 R2, R80.reuse, 0x2, RZ ;  /* 0x0000000250027824 */ /* 0x040fe200078e00ff */
[C---:B------:R-:W-:Y:S01]  /*5180*/  LOP3.LUT R81, R80.reuse, 0x60, RZ, 0xc0, !PT ;  /* 0x0000006050517812 */ /* 0x040fe200078ec0ff */
[----:B------:R-:W-:Y:S01]  /*5190*/  HFMA2 R75, -RZ, RZ, 0, 0 ;  /* 0x00000000ff4b7431 */ /* 0x000fe200000001ff */
[----:B------:R-:W-:Y:S02]  /*51a0*/  UMOV UR48, 0x400 ;  /* 0x0000040000307882 */ /* 0x000fe40000000000 */
[----:B------:R-:W1:Y:S01]  /*51b0*/  LDC R71, c[0x0][0x370] ;  /* 0x0000dc00ff477b82 */ /* 0x000e620000000800 */
[----:B------:R-:W-:Y:S01]  /*51c0*/  ULEA UR48, UR37, UR48, 0x18 ;  /* 0x0000003025307291 */ /* 0x000fe2000f8ec0ff */
[----:B------:R-:W-:Y:S01]  /*51d0*/  LOP3.LUT R5, R3, 0x60, RZ, 0xc0, !PT ;  /* 0x0000006003057812 */ /* 0x000fe200078ec0ff */
[----:B------:R-:W-:Y:S01]  /*51e0*/  IMAD.MOV.U32 R30, RZ, RZ, RZ ;  /* 0x000000ffff1e7224 */ /* 0x000fe200078e00ff */
[----:B------:R-:W-:Y:S01]  /*51f0*/  LOP3.LUT R78, R80, 0x2, RZ, 0xc0, !PT ;  /* 0x00000002504e7812 */ /* 0x000fe200078ec0ff */
[----:B------:R-:W-:Y:S01]  /*5200*/  UIADD3 UR4, UPT, UPT, UR48, 0x200, URZ ;  /* 0x0000020030047890 */ /* 0x000fe2000fffe0ff */
[----:B------:R-:W-:Y:S01]  /*5210*/  LOP3.LUT R2, R5, 0xc, R2, 0xf8, !PT ;  /* 0x0000000c05027812 */ /* 0x000fe200078ef802 */
[----:B------:R-:W-:Y:S01]  /*5220*/  IMAD.MOV.U32 R84, RZ, RZ, RZ ;  /* 0x000000ffff547224 */ /* 0x000fe200078e00ff */
[----:B------:R-:W2:Y:S01]  /*5230*/  LDC R28, c[0x0][0xb0c] ;  /* 0x0002c300ff1c7b82 */ /* 0x000ea20000000800 */
[----:B------:R-:W-:Y:S01]  /*5240*/  LOP3.LUT R33, R33, 0x600000, RZ, 0xc0, !PT ;  /* 0x0060000021217812 */ /* 0x000fe200078ec0ff */
[----:B------:R-:W4:Y:S01]  /*5250*/  LDCU.64 UR52, c[0x0][0x348] ;  /* 0x00006900ff3477ac */ /* 0x000f220008000a00 */
[----:B------:R-:W-:Y:S01]  /*5260*/  IMAD.U32 R73, RZ, RZ, UR4 ;  /* 0x00000004ff497e24 */ /* 0x000fe2000f8e00ff */
[----:B------:R-:W-:-:S02]  /*5270*/  LOP3.LUT R2, R2, 0x790, R3, 0xf8, !PT ;  /* 0x0000079002027812 */ /* 0x000fc400078ef803 */
[----:B------:R-:W-:Y:S01]  /*5280*/  LOP3.LUT R80, R80, 0x4, RZ, 0xc0, !PT ;  /* 0x0000000450507812 */ /* 0x000fe200078ec0ff */
[----:B------:R-:W1:Y:S01]  /*5290*/  LDCU.64 UR38, c[0x0][0x888] ;  /* 0x00011100ff2677ac */ /* 0x000e620008000a00 */
[----:B------:R-:W1:Y:S01]  /*52a0*/  LDC R69, c[0x0][0xb20] ;  /* 0x0002c800ff457b82 */ /* 0x000e620000000800 */
[----:B------:R-:W3:Y:S01]  /*52b0*/  LDS R0, [UR48+0x160] ;  /* 0x00016030ff007984 */ /* 0x000ee20008000800 */
[----:B------:R-:W-:Y:S01]  /*52c0*/  LEA R79, R2, R73, 0x2 ;  /* 0x00000049024f7211 */ /* 0x000fe200078e10ff */
[----:B------:R-:W1:Y:S01]  /*52d0*/  LDCU.64 UR44, c[0x0][0x890] ;  /* 0x00011200ff2c77ac */ /* 0x000e620008000a00 */
[----:B------:R-:W-:-:S03]  /*52e0*/  MOV R76, RZ ;  /* 0x000000ff004c7202 */ /* 0x000fc60000000f00 */
[--C-:B------:R-:W-:Y:S01]  /*52f0*/  IMAD R78, R78, -0x10, R79.reuse ;  /* 0xfffffff04e4e7824 */ /* 0x100fe200078e024f */
[----:B------:R-:W1:Y:S01]  /*5300*/  LDC R27, c[0x0][0xb30] ;  /* 0x0002cc00ff1b7b82 */ /* 0x000e620000000800 */
[----:B------:R-:W-:Y:S01]  /*5310*/  IMAD R77, R80, -0x10, R79 ;  /* 0xfffffff0504d7824 */ /* 0x000fe200078e024f */
[----:B------:R-:W-:Y:S01]  /*5320*/  UMOV UR49, URZ ;  /* 0x000000ff00317c82 */ /* 0x000fe20008000000 */
[----:B------:R-:W-:-:S05]  /*5330*/  UMOV UR51, URZ ;  /* 0x000000ff00337c82 */ /* 0x000fca0008000000 */
[----:B------:R-:W1:Y:S08]  /*5340*/  LDC.64 R64, c[0x0][0xb10] ;  /* 0x0002c400ff407b82 */ /* 0x000e700000000a00 */
[----:B------:R-:W1:Y:S08]  /*5350*/  LDC.64 R24, c[0x0][0xb18] ;  /* 0x0002c600ff187b82 */ /* 0x000e700000000a00 */
[----:B------:R-:W1:Y:S08]  /*5360*/  LDC.64 R22, c[0x0][0xb28] ;  /* 0x0002ca00ff167b82 */ /* 0x000e700000000a00 */
[----:B------:R-:W1:Y:S01]  /*5370*/  LDC.64 R62, c[0x0][0x8b0] ;  /* 0x00022c00ff3e7b82 */ /* 0x000e620000000a00 */
[----:B---3--:R-:W-:-:S07]  /*5380*/  IMAD.IADD R33, R0, 0x1, R33 ;  /* 0x0000000100217824 */ /* 0x008fce00078e0221 */
[----:B------:R-:W3:Y:S08]  /*5390*/  LDC.64 R60, c[0x0][0x8a8] ;  /* 0x00022a00ff3c7b82 */ /* 0x000ef00000000a00 */
[----:B--2-4-:R-:W1:Y:S02]  /*53a0*/  LDC R70, c[0x0][0x374] ;  /* 0x0000dd00ff467b82 */ /* 0x014e640000000800 */
.L_x_164:
[C---:B------:R-:W-:Y:S02]  /*53b0*/  LEA R0, R84.reuse, UR48, 0x3 ;  /* 0x0000003054007c11 */ /* 0x040fe4000f8e18ff */
[----:B------:R-:W-:Y:S02]  /*53c0*/  SHF.L.U32 R3, R75, 0x1f, RZ ;  /* 0x0000001f4b037819 */ /* 0x000fe400000006ff */
[----:B-1----:R-:W-:Y:S02]  /*53d0*/  LEA R16, R84, UR48, 0x4 ;  /* 0x0000003054107c11 */ /* 0x002fe4000f8e20ff */
[----:B------:R-:W2:Y:S02]  /*53e0*/  SYNCS.PHASECHK.TRANS64.TRYWAIT P0, [R0+URZ+0xb0], R3 ;  /* 0x0000b003000075a7 */ /* 0x000ea400080011ff */
[----:B--23--:R-:W-:Y:S05]  /*53f0*/  @!P0 BRA `(.L_x_89) ;  /* 0x0000006400ac8947 */ /* 0x00cfea0003800000 */
.L_x_224:
[----:B------:R-:W4:Y:S01]  /*5400*/  LDC.64 R12, c[0x0][0xb10] ;  /* 0x0002c400ff0c7b82 */ /* 0x000f220000000a00 */
[----:B------:R-:W3:Y:S01]  /*5410*/  LDS.128 R16, [R16+0x140] ;  /* 0x0001400010107984 */ /* 0x000ee20000000c00 */
[----:B-1----:R-:W-:Y:S01]  /*5420*/  ISETP.NE.AND P1, PT, R27, 0x1, PT ;  /* 0x000000011b00780c */ /* 0x002fe20003f25270 */
[----:B--2---:R-:W-:Y:S01]  /*5430*/  VIADD R0, R0, 0xc0 ;  /* 0x000000c000007836 */ /* 0x004fe20000000000 */
[----:B------:R-:W-:Y:S04]  /*5440*/  ISETP.GE.AND P0, PT, R26, 0x1, PT ;  /* 0x000000011a00780c */ /* 0x000fe80003f06270 */
[----:B------:R-:W1:Y:S01]  /*5450*/  LDC.64 R10, c[0x0][0xb18] ;  /* 0x0002c600ff0a7b82 */ /* 0x000e620000000a00 */
[----:B------:R-:W-:Y:S01]  /*5460*/  PRMT R0, RZ, 0x654, R0 ;  /* 0x00000654ff007816 */ /* 0x000fe20000000000 */
[----:B------:R-:W-:Y:S01]  /*5470*/  @!PT LDS RZ, [RZ] ;  /* 0x00000000fffff984 */ /* 0x000fe20000000800 */
[----:B------:R-:W-:Y:S01]  /*5480*/  @!PT LDS RZ, [RZ] ;  /* 0x00000000fffff984 */ /* 0x000fe20000000800 */
[----:B------:R-:W-:Y:S01]  /*5490*/  @!PT LDS RZ, [RZ] ;  /* 0x00000000fffff984 */ /* 0x000fe20000000800 */
[----:B------:R-:W-:Y:S01]  /*54a0*/  @!PT LDS RZ, [RZ] ;  /* 0x00000000fffff984 */ /* 0x000fe20000000800 */
[----:B------:R2:W-:Y:S06]  /*54b0*/  MEMBAR.ALL.CTA ;  /* 0x0000000000007992 */ /* 0x0005ec0000008000 */
[----:B--2---:R-:W2:Y:S01]  /*54c0*/  FENCE.VIEW.ASYNC.S ;  /* 0x00000000000073c6 */ /* 0x004ea20000000000 */
[----:B------:R-:W1:Y:S08]  /*54d0*/  @!P1 LDC R14, c[0x0][0xb20] ;  /* 0x0002c800ff0e9b82 */ /* 0x000e700000000800 */
[----:B------:R-:W1:Y:S01]  /*54e0*/  @!P1 LDC R9, c[0x0][0xb0c] ;  /* 0x0002c300ff099b82 */ /* 0x000e620000000800 */
[----:B--2---:R2:W-:Y:S01]  /*54f0*/  SYNCS.ARRIVE.TRANS64.RED.A1T0 RZ, [R0+URZ], RZ ;  /* 0x000000ff00ff79a7 */ /* 0x0045e200081004ff */
[----:B---3--:R-:W-:Y:S04]  /*5500*/  LOP3.LUT P4, RZ, R18, 0x1, RZ, 0xc0, !PT ;  /* 0x0000000112ff7812 */ /* 0x008fe8000788c0ff */
[----:B------:R-:W-:Y:S09]  /*5510*/  P2R R82, PR, RZ, 0x10 ;  /* 0x00000010ff527803 */ /* 0x000ff20000000000 */
[----:B------:R-:W-:Y:S02]  /*5520*/  @P4 MOV R31, R16 ;  /* 0x00000010001f4202 */ /* 0x000fe40000000f00 */
[----:B------:R-:W-:Y:S01]  /*5530*/  @P4 LOP3.LUT R29, R17, 0xffff, RZ, 0xc0, !PT ;  /* 0x0000ffff111d4812 */ /* 0x000fe200078ec0ff */
[----:B--2-4-:R-:W-:Y:S06]  /*5540*/  @!P0 BRA `(.L_x_90) ;  /* 0x0000000000a48947 */ /* 0x014fec0003800000 */
[----:B------:R-:W-:Y:S01]  /*5550*/  IMAD.HI.U32 R36, R70, R25, RZ ;  /* 0x0000001946247227 */ /* 0x000fe200078e00ff */
[----:B------:R-:W-:Y:S02]  /*5560*/  ISETP.NE.AND P0, PT, R24, 0x1, PT ;  /* 0x000000011800780c */ /* 0x000fe40003f05270 */
[----:B------:R-:W-:Y:S01]  /*5570*/  ISETP.NE.AND P2, PT, R26, 0x1, PT ;  /* 0x000000011a00780c */ /* 0x000fe20003f45270 */
[-C--:B------:R-:W-:Y:S01]  /*5580*/  IMAD.HI.U32 R34, R71, R64.reuse, RZ ;  /* 0x0000004047227227 */ /* 0x080fe200078e00ff */
[----:B------:R-:W-:Y:S02]  /*5590*/  SHF.R.U32.HI R37, RZ, R69, R36 ;  /* 0x00000045ff257219 */ /* 0x000fe40000011624 */
[----:B------:R-:W-:Y:S01]  /*55a0*/  ISETP.NE.AND P3, PT, R28, 0x1, PT ;  /* 0x000000011c00780c */ /* 0x000fe20003f65270 */
[----:B------:R-:W-:Y:S01]  /*55b0*/  IMAD.HI.U32 R40, R29, R25, RZ ;  /* 0x000000191d287227 */ /* 0x000fe200078e00ff */
[----:B------:R-:W-:Y:S02]  /*55c0*/  SHF.R.U32.HI R34, RZ, R65, R34 ;  /* 0x00000041ff227219 */ /* 0x000fe40000011622 */
[----:B------:R-:W-:Y:S01]  /*55d0*/  SEL R3, R70, R37, !P0 ;  /* 0x0000002546037207 */ /* 0x000fe20004000000 */
[----:B------:R-:W-:Y:S01]  /*55e0*/  IMAD.HI.U32 R38, R31, R64, RZ ;  /* 0x000000401f267227 */ /* 0x000fe200078e00ff */
[----:B------:R-:W-:Y:S03]  /*55f0*/  SEL R7, R71, R34, !P3 ;  /* 0x0000002247077207 */ /* 0x000fe60005800000 */
[-C--:B------:R-:W-:Y:S01]  /*5600*/  IMAD.HI.U32 R34, R3, R22.reuse, RZ ;  /* 0x0000001603227227 */ /* 0x080fe200078e00ff */
[----:B------:R-:W-:Y:S03]  /*5610*/  SHF.R.U32.HI R38, RZ, R65, R38 ;  /* 0x00000041ff267219 */ /* 0x000fe60000011626 */
[----:B------:R-:W-:Y:S01]  /*5620*/  IMAD.HI.U32 R36, R7, R22, RZ ;  /* 0x0000001607247227 */ /* 0x000fe200078e00ff */
[----:B------:R-:W-:Y:S02]  /*5630*/  @P2 SHF.R.U32.HI R3, RZ, R23, R34 ;  /* 0x00000017ff032219 */ /* 0x000fe40000011622 */
[----:B------:R-:W-:Y:S02]  /*5640*/  SHF.R.U32.HI R34, RZ, R69, R40 ;  /* 0x00000045ff227219 */ /* 0x000fe40000011628 */
[----:B------:R-:W-:Y:S01]  /*5650*/  @P2 SHF.R.U32.HI R7, RZ, R23, R36 ;  /* 0x00000017ff072219 */ /* 0x000fe20000011624 */
[C---:B------:R-:W-:Y:S01]  /*5660*/  IMAD R2, R26.reuse, R3, RZ ;  /* 0x000000031a027224 */ /* 0x040fe200078e02ff */
[----:B------:R-:W-:Y:S02]  /*5670*/  SEL R5, R29, R34, !P0 ;  /* 0x000000221d057207 */ /* 0x000fe40004000000 */
[----:B------:R-:W-:Y:S01]  /*5680*/  SEL R3, R31, R38, !P3 ;  /* 0x000000261f037207 */ /* 0x000fe20005800000 */
[----:B------:R-:W-:Y:S01]  /*5690*/  IMAD R4, R26, R7, RZ ;  /* 0x000000071a047224 */ /* 0x000fe200078e02ff */
[C---:B------:R-:W-:Y:S01]  /*56a0*/  ISETP.GE.AND P0, PT, R5.reuse, R2, PT ;  /* 0x000000020500720c */ /* 0x040fe20003f06270 */
[----:B------:R-:W-:Y:S03]  /*56b0*/  IMAD.HI.U32 R6, R5, R22, RZ ;  /* 0x0000001605067227 */ /* 0x000fe600078e00ff */
[----:B------:R-:W-:Y:S01]  /*56c0*/  ISETP.GE.OR P0, PT, R3, R4, P0 ;  /* 0x000000040300720c */ /* 0x000fe20000706670 */
[----:B------:R-:W-:Y:S01]  /*56d0*/  IMAD.MOV R4, RZ, RZ, -R3 ;  /* 0x000000ffff047224 */ /* 0x000fe200078e0a03 */
[-C--:B------:R-:W-:Y:S03]  /*56e0*/  SHF.R.U32.HI R6, RZ, R23.reuse, R6 ;  /* 0x00000017ff067219 */ /* 0x080fe60000011606 */
[----:B------:R-:W-:Y:S01]  /*56f0*/  IMAD R31, R28, R4, R31 ;  /* 0x000000041c1f7224 */ /* 0x000fe200078e021f */
[----:B------:R-:W-:Y:S05]  /*5700*/  SEL R15, R5, R6, !P2 ;  /* 0x00000006050f7207 */ /* 0x000fea0005000000 */
[----:B------:R-:W-:Y:S02]  /*5710*/  IMAD.MOV R6, RZ, RZ, -R15 ;  /* 0x000000ffff067224 */ /* 0x000fe400078e0a0f */
[C---:B------:R-:W-:Y:S04]  /*5720*/  @!P0 IMAD.HI.U32 R2, R3.reuse, R22, RZ ;  /* 0x0000001603028227 */ /* 0x040fe800078e00ff */
[----:B------:R-:W-:Y:S01]  /*5730*/  IMAD R6, R26, R6, R5 ;  /* 0x000000061a067224 */ /* 0x000fe200078e0205 */
[----:B------:R-:W-:Y:S04]  /*5740*/  @!P0 SHF.R.U32.HI R2, RZ, R23, R2 ;  /* 0x00000017ff028219 */ /* 0x000fe80000011602 */
[----:B------:R-:W-:Y:S02]  /*5750*/  @!P0 SEL R0, R3, R2, !P2 ;  /* 0x0000000203008207 */ /* 0x000fe40005000000 */
[----:B------:R-:W-:Y:S02]  /*5760*/  IADD3 R2, PT, PT, -R5, RZ, RZ ;  /* 0x000000ff05027210 */ /* 0x000fe40007ffe1ff */
[----:B------:R-:W-:Y:S01]  /*5770*/  @!P0 IADD3 R8, PT, PT, R15, -R0, RZ ;  /* 0x800000000f088210 */ /* 0x000fe20007ffe0ff */
[----:B------:R-:W-:Y:S02]  /*5780*/  @!P0 IMAD R0, R7, R6, R0 ;  /* 0x0000000607008224 */ /* 0x000fe400078e0200 */
[----:B------:R-:W-:Y:S02]  /*5790*/  IMAD R29, R24, R2, R29 ;  /* 0x00000002181d7224 */ /* 0x000fe400078e021d */
[----:B------:R-:W-:Y:S02]  /*57a0*/  @!P0 IMAD R5, R8, R26, R3 ;  /* 0x0000001a08058224 */ /* 0x000fe400078e0203 */
[----:B------:R-:W-:Y:S04]  /*57b0*/  @!P0 IMAD.MOV.U32 R3, RZ, RZ, R0 ;  /* 0x000000ffff038224 */ /* 0x000fe800078e0000 */
[----:B------:R-:W-:Y:S02]  /*57c0*/  IMAD R31, R3, R28, R31 ;  /* 0x0000001c031f7224 */ /* 0x000fe400078e021f */
[----:B------:R-:W-:Y:S07]  /*57d0*/  IMAD R29, R5, R24, R29 ;  /* 0x00000018051d7224 */ /* 0x000fee00078e021d */
.L_x_90:
[----:B-1----:R-:W-:Y:S01]  /*57e0*/  @!P1 ISETP.NE.AND P0, PT, R10, 0x1, PT ;  /* 0x000000010a00980c */ /* 0x002fe20003f05270 */
[----:B------:R-:W-:Y:S01]  /*57f0*/  @!P1 IMAD.HI.U32 R3, R29, R11, RZ ;  /* 0x0000000b1d039227 */ /* 0x000fe200078e00ff */
[----:B------:R-:W-:Y:S01]  /*5800*/  R2UR UR42, R21 ;  /* 0x00000000152a72ca */ /* 0x000fe200000e0000 */
[----:B------:R-:W-:Y:S01]  /*5810*/  BSSY.RECONVERGENT B6, `(.L_x_91) ;  /* 0x0000031000067945 */ /* 0x000fe20003800200 */
[----:B------:R-:W-:Y:S01]  /*5820*/  R2UR UR41, R20 ;  /* 0x00000000142972ca */ /* 0x000fe200000e0000 */
[----:B------:R-:W-:Y:S01]  /*5830*/  @!P1 IMAD.HI.U32 R0, R31, R12, RZ ;  /* 0x0000000c1f009227 */ /* 0x000fe200078e00ff */
[----:B------:R-:W-:Y:S02]  /*5840*/  @!P1 SHF.R.U32.HI R2, RZ, R14, R3 ;  /* 0x0000000eff029219 */ /* 0x000fe40000011603 */
[----:B------:R-:W-:Y:S01]  /*5850*/  @!P1 ISETP.NE.AND P2, PT, R9, 0x1, PT ;  /* 0x000000010900980c */ /* 0x000fe20003f45270 */
[----:B------:R-:W-:Y:S01]  /*5860*/  VIADD R84, R84, 0x1 ;  /* 0x0000000154547836 */ /* 0x000fe20000000000 */
[----:B------:R-:W-:Y:S02]  /*5870*/  @!P1 SEL R2, R29, R2, !P0 ;  /* 0x000000021d029207 */ /* 0x000fe40004000000 */
[----:B------:R-:W-:Y:S02]  /*5880*/  @!P1 SHF.R.U32.HI R0, RZ, R13, R0 ;  /* 0x0000000dff009219 */ /* 0x000fe40000011600 */
[----:B------:R-:W-:Y:S01]  /*5890*/  LOP3.LUT P0, RZ, R73, 0x1b0, RZ, 0xc0, !PT ;  /* 0x000001b049ff7812 */ /* 0x000fe2000780c0ff */
[----:B------:R-:W-:Y:S01]  /*58a0*/  USHF.L.U32 UR42, UR42, 0x7, URZ ;  /* 0x000000072a2a7899 */ /* 0x000fe200080006ff */
[----:B------:R-:W-:Y:S01]  /*58b0*/  @!P1 SEL R3, R31, R0, !P2 ;  /* 0x000000001f039207 */ /* 0x000fe20005000000 */
[----:B------:R-:W-:Y:S01]  /*58c0*/  USHF.L.U32 UR41, UR41, 0x7, URZ ;  /* 0x0000000729297899 */ /* 0x000fe200080006ff */
[----:B------:R-:W-:Y:S03]  /*58d0*/  @P4 SHF.R.U32.HI R74, RZ, 0x10, R17 ;  /* 0x00000010ff4a4819 */ /* 0x000fe60000011611 */
[----:B------:R-:W-:Y:S02]  /*58e0*/  @!P1 IMAD.IADD R0, R2, 0x1, -R3 ;  /* 0x0000000102009824 */ /* 0x000fe400078e0a03 */
[----:B------:R-:W-:Y:S02]  /*58f0*/  @!P1 IMAD.IADD R2, R3, 0x1, -R2 ;  /* 0x0000000103029824 */ /* 0x000fe400078e0a02 */
[----:B------:R-:W-:Y:S02]  /*5900*/  @!P1 IMAD R31, R0, R9, R31 ;  /* 0x00000009001f9224 */ /* 0x000fe400078e021f */
[----:B------:R-:W-:Y:S01]  /*5910*/  @!P1 IMAD R29, R2, R10, R29 ;  /* 0x0000000a021d9224 */ /* 0x000fe200078e021d */
[----:B------:R-:W-:Y:S06]  /*5920*/  @!P0 BRA `(.L_x_92) ;  /* 0x00000000007c8947 */ /* 0x000fec0003800000 */
[----:B------:R-:W1:Y:S01]  /*5930*/  LDCU.64 UR8, c[0x4][0x80] ;  /* 0x01001000ff0877ac */ /* 0x000e620008000a00 */
[----:B------:R-:W-:Y:S01]  /*5940*/  MOV R2, 0x0 ;  /* 0x0000000000027802 */ /* 0x000fe20000000f00 */
[----:B------:R-:W-:Y:S02]  /*5950*/  HFMA2 R12, -RZ, RZ, 0, 5.9604644775390625e-08 ;  /* 0x00000001ff0c7431 */ /* 0x000fe400000001ff */
[----:B------:R-:W-:Y:S01]  /*5960*/  IMAD.MOV.U32 R8, RZ, RZ, 0x70 ;  /* 0x00000070ff087424 */ /* 0x000fe200078e00ff */
[----:B------:R2:W3:Y:S01]  /*5970*/  LDC.64 R14, c[0x4][R2] ;  /* 0x01000000020e7b82 */ /* 0x0004e20000000a00 */
[----:B------:R-:W4:Y:S01]  /*5980*/  LDCU.64 UR6, c[0x4][0x88] ;  /* 0x01001100ff0677ac */ /* 0x000f220008000a00 */
[----:B------:R-:W-:Y:S01]  /*5990*/  IMAD.MOV.U32 R13, RZ, RZ, RZ ;  /* 0x000000ffff0d7224 */ /* 0x000fe200078e00ff */
[----:B------:R-:W2:Y:S01]  /*59a0*/  LDCU.64 UR4, c[0x4][0x8] ;  /* 0x01000100ff0477ac */ /* 0x000ea20008000a00 */
[----:B-1----:R-:W-:Y:S01]  /*59b0*/  MOV R5, UR9 ;  /* 0x0000000900057c02 */ /* 0x002fe20008000f00 */
[----:B------:R-:W-:Y:S01]  /*59c0*/  IMAD.U32 R4, RZ, RZ, UR8 ;  /* 0x00000008ff047e24 */ /* 0x000fe2000f8e00ff */
[----:B----4-:R-:W-:Y:S01]  /*59d0*/  MOV R7, UR7 ;  /* 0x0000000700077c02 */ /* 0x010fe20008000f00 */
[----:B------:R-:W-:Y:S01]  /*59e0*/  IMAD.U32 R6, RZ, RZ, UR6 ;  /* 0x00000006ff067e24 */ /* 0x000fe2000f8e00ff */
[----:B--2---:R-:W-:Y:S01]  /*59f0*/  MOV R11, UR5 ;  /* 0x00000005000b7c02 */ /* 0x004fe20008000f00 */
[----:B------:R-:W-:Y:S02]  /*5a00*/  IMAD.U32 R10, RZ, RZ, UR4 ;  /* 0x00000004ff0a7e24 */ /* 0x000fe4000f8e00ff */
[----:B------:R-:W-:Y:S07]  /*5a10*/  LEPC R20, `(.L_x_93) ;  /* 0x000000001014794e */ /* 0x000fee0000000000 */
[----:B---3-5:R-:W-:Y:S05]  /*5a20*/  CALL.ABS.NOINC R14 ;  /* 0x000000000e007343 */ /* 0x028fea0003c00000 */
.L_x_93:
[----:B------:R-:W1:Y:S01]  /*5a30*/  LDCU.64 UR8, c[0x4][0x80] ;  /* 0x01001000ff0877ac */ /* 0x000e620008000a00 */
[----:B------:R-:W2:Y:S01]  /*5a40*/  LDC.64 R2, c[0x4][R2] ;  /* 0x0100000002027b82 */ /* 0x000ea20000000a00 */
[----:B------:R-:W-:Y:S02]  /*5a50*/  HFMA2 R12, -RZ, RZ, 0, 5.9604644775390625e-08 ;  /* 0x00000001ff0c7431 */ /* 0x000fe400000001ff */
[----:B------:R-:W-:Y:S02]  /*5a60*/  IMAD.MOV.U32 R8, RZ, RZ, 0x70 ;  /* 0x00000070ff087424 */ /* 0x000fe400078e00ff */
[----:B------:R-:W-:Y:S01]  /*5a70*/  IMAD.MOV.U32 R13, RZ, RZ, RZ ;  /* 0x000000ffff0d7224 */ /* 0x000fe200078e00ff */
[----:B------:R-:W3:Y:S01]  /*5a80*/  LDCU.64 UR6, c[0x4][0x88] ;  /* 0x01001100ff0677ac */ /* 0x000ee20008000a00 */
[----:B------:R-:W4:Y:S01]  /*5a90*/  LDCU.64 UR4, c[0x4][0x8] ;  /* 0x01000100ff0477ac */ /* 0x000f220008000a00 */
[----:B-1----:R-:W-:Y:S02]  /*5aa0*/  MOV R4, UR8 ;  /* 0x0000000800047c02 */ /* 0x002fe40008000f00 */
[----:B------:R-:W-:Y:S02]  /*5ab0*/  MOV R5, UR9 ;  /* 0x0000000900057c02 */ /* 0x000fe40008000f00 */
[----:B---3--:R-:W-:Y:S01]  /*5ac0*/  MOV R7, UR7 ;  /* 0x0000000700077c02 */ /* 0x008fe20008000f00 */
[----:B------:R-:W-:Y:S01]  /*5ad0*/  IMAD.U32 R6, RZ, RZ, UR6 ;  /* 0x00000006ff067e24 */ /* 0x000fe2000f8e00ff */
[----:B----4-:R-:W-:Y:S01]  /*5ae0*/  MOV R11, UR5 ;  /* 0x00000005000b7c02 */ /* 0x010fe20008000f00 */
[----:B------:R-:W-:Y:S02]  /*5af0*/  IMAD.U32 R10, RZ, RZ, UR4 ;  /* 0x00000004ff0a7e24 */ /* 0x000fe4000f8e00ff */
[----:B------:R-:W-:Y:S07]  /*5b00*/  LEPC R20, `(.L_x_92) ;  /* 0x000000001014794e */ /* 0x000fee0000000000 */
[----:B--2---:R-:W-:Y:S05]  /*5b10*/  CALL.ABS.NOINC R2 ;  /* 0x0000000002007343 */ /* 0x004fea0003c00000 */
.L_x_92:
[----:B------:R-:W-:Y:S05]  /*5b20*/  BSYNC.RECONVERGENT B6 ;  /* 0x0000000000067941 */ /* 0x000fea0003800200 */
.L_x_91:
[----:B------:R-:W-:Y:S01]  /*5b30*/  ISETP.NE.U32.AND P4, PT, R62, RZ, PT ;  /* 0x000000ff3e00720c */ /* 0x000fe20003f85070 */
[----:B------:R-:W-:Y:S01]  /*5b40*/  UISETP.NE.AND UP2, UPT, UR50, URZ, UPT ;  /* 0x000000ff3200728c */ /* 0x000fe2000bf45270 */
[----:B------:R-:W-:Y:S01]  /*5b50*/  ISETP.NE.U32.AND P2, PT, RZ, UR38, PT ;  /* 0x00000026ff007c0c */ /* 0x000fe2000bf45070 */
[----:B------:R-:W-:Y:S01]  /*5b60*/  UISETP.NE.U32.AND UP1, UPT, UR44, URZ, UPT ;  /* 0x000000ff2c00728c */ /* 0x000fe2000bf25070 */
[----:B------:R-:W-:Y:S01]  /*5b70*/  ISETP.NE.AND.EX P4, PT, R63, RZ, PT, P4 ;  /* 0x000000ff3f00720c */ /* 0x000fe20003f85340 */
[----:B------:R-:W-:Y:S01]  /*5b80*/  UPLOP3.LUT UP0, UPT, UPT, UPT, UPT, 0x40, 0x4 ;  /* 0x000000000004789c */ /* 0x000fe20003f0e870 */
[----:B------:R-:W-:Y:S01]  /*5b90*/  ISETP.NE.AND.EX P2, PT, RZ, UR39, PT, P2 ;  /* 0x00000027ff007c0c */ /* 0x000fe2000bf45320 */
[----:B------:R-:W-:Y:S01]  /*5ba0*/  UISETP.NE.AND.EX UP1, UPT, UR45, URZ, UPT, UP1 ;  /* 0x000000ff2d00728c */ /* 0x000fe2000bf25310 */
[----:B------:R-:W-:Y:S04]  /*5bb0*/  PLOP3.LUT P1, PT, PT, PT, UP2, 0x80, 0x8 ;  /* 0x000000000008781c */ /* 0x000fe80003f2f028 */
[----:B------:R-:W-:Y:S06]  /*5bc0*/  @UP2 UPLOP3.LUT UP0, UPT, UPT, UPT, UP1, 0x80, 0x8 ;  /* 0x000000000008289c */ /* 0x000fec0003f0f010 */
[----:B------:R-:W-:Y:S01]  /*5bd0*/  PLOP3.LUT P0, PT, PT, PT, UP0, 0x80, 0x8 ;  /* 0x000000000008781c */ /* 0x000fe20003f0f008 */
[----:B------:R-:W-:Y:S01]  /*5be0*/  @!UPT UIADD3 URZ, UPT, UPT, URZ, URZ, URZ ;  /* 0x000000fffffff290 */ /* 0x000fe2000fffe0ff */
[----:B------:R-:W-:Y:S11]  /*5bf0*/  BRA.U !UP1, `(.L_x_94) ;  /* 0x0000000109387547 */ /* 0x000ff6000b800000 */
[----:B------:R-:W-:Y:S01]  /*5c00*/  UISETP.NE.U32.AND UP0, UPT, UR38, URZ, UPT ;  /* 0x000000ff2600728c */ /* 0x000fe2000bf05070 */
[----:B------:R-:W-:Y:S02]  /*5c10*/  HFMA2 R0, -RZ, RZ, 0, 5.9604644775390625e-08 ;  /* 0x00000001ff007431 */ /* 0x000fe400000001ff */
[----:B------:R-:W-:Y:S01]  /*5c20*/  IMAD.MOV.U32 R67, RZ, RZ, 0x1 ;  /* 0x00000001ff437424 */ /* 0x000fe200078e00ff */
[----:B------:R-:W-:Y:S06]  /*5c30*/  UISETP.NE.AND.EX UP0, UPT, UR39, URZ, UPT, UP0 ;  /* 0x000000ff2700728c */ /* 0x000fec000bf05300 */
[----:B------:R-:W-:Y:S05]  /*5c40*/  PLOP3.LUT P3, PT, PT, PT, UP0, 0x80, 0x8 ;  /* 0x000000000008781c */ /* 0x000fea0003f6f008 */
[----:B------:R-:W1:Y:S01]  /*5c50*/  @UP0 LDCU.64 UR6, c[0x0][0x888] ;  /* 0x00011100ff0607ac */ /* 0x000e620008000a00 */
[----:B------:R-:W-:Y:S07]  /*5c60*/  @UP0 UIMAD UR4, UR36, UR44, URZ ;  /* 0x0000002c240402a4 */ /* 0x000fee000f8e02ff */
[----:B------:R-:W-:Y:S01]  /*5c70*/  @!P3 PRMT R67, R0, 0x7610, R67 ;  /* 0x000076100043b816 */ /* 0x000fe20000000043 */
[----:B-1----:R-:W-:Y:S03]  /*5c80*/  @UP0 UIMAD.WIDE UR6, UR4, 0x4, UR6 ;  /* 0x00000004040608a5 */ /* 0x002fe6000f8e0206 */
[----:B------:R-:W1:Y:S03]  /*5c90*/  @!UP0 LDCU UR4, c[0x0][0x880] ;  /* 0x00011000ff0487ac */ /* 0x000e660008000800 */
[----:B------:R-:W-:Y:S01]  /*5ca0*/  IMAD.U32 R2, RZ, RZ, UR6 ;  /* 0x00000006ff027e24 */ /* 0x000fe2000f8e00ff */
[----:B------:R-:W-:Y:S05]  /*5cb0*/  MOV R3, UR7 ;  /* 0x0000000700037c02 */ /* 0x000fea0008000f00 */
[----:B-----5:R2:W5:Y:S02]  /*5cc0*/  @P3 LDG.E R35, desc[UR46][R2.64] ;  /* 0x0000002e02233981 */ /* 0x020564000c1e1900 */
[----:B-12---:R-:W-:Y:S02]  /*5cd0*/  @!P3 IMAD.U32 R35, RZ, RZ, UR4 ;  /* 0x00000004ff23be24 */ /* 0x006fe4000f8e00ff */
.L_x_94:
[----:B------:R-:W-:Y:S05]  /*5ce0*/  @!P4 BRA `(.L_x_95) ;  /* 0x000000000020c947 */ /* 0x000fea0003800000 */
[----:B------:R-:W-:Y:S04]  /*5cf0*/  ISETP.NE.U32.AND P3, PT, R60, RZ, PT ;  /* 0x000000ff3c00720c */ /* 0x000fe80003f65070 */
[----:B------:R-:W-:Y:S11]  /*5d00*/  ISETP.NE.AND.EX P3, PT, R61, RZ, PT, P3 ;  /* 0x000000ff3d00720c */ /* 0x000ff60003f65330 */
[----:B------:R-:W-:Y:S02]  /*5d10*/  @!UPT UIADD3 URZ, UPT, UPT, URZ, URZ, URZ ;  /* 0x000000fffffff290 */ /* 0x000fe4000fffe0ff */
[----:B------:R-:W1:Y:S01]  /*5d20*/  @P3 LDC.64 R2, c[0x0][0x8a8] ;  /* 0x00022a00ff023b82 */ /* 0x000e620000000a00 */
[----:B------:R-:W-:Y:S04]  /*5d30*/  @P3 IMAD R0, R62, UR36, RZ ;  /* 0x000000243e003c24 */ /* 0x000fe8000f8e02ff */
[----:B-1----:R-:W-:Y:S05]  /*5d40*/  @P3 IMAD.WIDE R2, R0, 0x4, R2 ;  /* 0x0000000400023825 */ /* 0x002fea00078e0202 */
[----:B-----5:R1:W5:Y:S02]  /*5d50*/  @P3 LDG.E R32, desc[UR46][R2.64] ;  /* 0x0000002e02203981 */ /* 0x020364000c1e1900 */
[----:B-1----:R-:W2:Y:S02]  /*5d60*/  @!P3 LDC R32, c[0x0][0x8a0] ;  /* 0x00022800ff20bb82 */ /* 0x002ea40000000800 */
.L_x_95:
[----:B-----5:R-:W-:Y:S01]  /*5d70*/  FSETP.NEU.AND P3, PT, R35, RZ, PT ;  /* 0x000000ff2300720b */ /* 0x020fe20003f6d000 */
[----:B------:R-:W-:Y:S01]  /*5d80*/  BSSY B1, `(.L_x_96) ;  /* 0x0000038000017945 */ /* 0x000fe20003800000 */
[----:B------:R-:W-:Y:S01]  /*5d90*/  SEL R3, RZ, 0xffffffff, P2 ;  /* 0xffffffffff037807 */ /* 0x000fe20001000000 */
[----:B------:R-:W-:Y:S01]  /*5da0*/  IMAD.MOV.U32 R43, RZ, RZ, 0x1 ;  /* 0x00000001ff2b7424 */ /* 0x000fe200078e00ff */
[----:B------:R-:W-:Y:S01]  /*5db0*/  @P1 LOP3.LUT P2, RZ, R67, 0xff, RZ, 0xc0, !PT ;  /* 0x000000ff43ff1812 */ /* 0x000fe2000784c0ff */
[----:B------:R-:W-:Y:S01]  /*5dc0*/  IMAD R34, R30, 0x80, R33 ;  /* 0x000000801e227824 */ /* 0x000fe200078e0221 */
[----:B------:R-:W-:Y:S01]  /*5dd0*/  @P1 SEL R2, RZ, 0xffffffff, P3 ;  /* 0xffffffffff021807 */ /* 0x000fe20001800000 */
[----:B------:R-:W-:Y:S01]  /*5de0*/  IMAD R85, R80, -0x10, R78 ;  /* 0xfffffff050557824 */ /* 0x000fe200078e024e */
[----:B------:R-:W-:Y:S01]  /*5df0*/  LEA R87, R30, UR48, 0x3 ;  /* 0x000000301e577c11 */ /* 0x000fe2000f8e18ff */
[----:B------:R-:W-:Y:S01]  /*5e00*/  IMAD.MOV.U32 R88, RZ, RZ, RZ ;  /* 0x000000ffff587224 */ /* 0x000fe200078e00ff */
[----:B------:R-:W-:Y:S02]  /*5e10*/  @P0 SEL R2, R3, R2, !P2 ;  /* 0x0000000203020207 */ /* 0x000fe40005000000 */
[----:B------:R-:W-:Y:S02]  /*5e20*/  CS2R R46, SRZ ;  /* 0x00000000002e7805 */ /* 0x000fe4000001ff00 */
[----:B------:R-:W-:Y:S02]  /*5e30*/  SHF.L.U32 R0, R76, 0x1f, RZ ;  /* 0x0000001f4c007819 */ /* 0x000fe400000006ff */
[----:B------:R-:W-:Y:S02]  /*5e40*/  CS2R R44, SRZ ;  /* 0x00000000002c7805 */ /* 0x000fe4000001ff00 */
[----:B------:R-:W-:Y:S02]  /*5e50*/  @P1 LOP3.LUT R2, R2, 0x1, RZ, 0xc0, !PT ;  /* 0x0000000102021812 */ /* 0x000fe400078ec0ff */
[----:B------:R-:W-:Y:S02]  /*5e60*/  CS2R R50, SRZ ;  /* 0x0000000000327805 */ /* 0x000fe4000001ff00 */
[----:B------:R-:W-:Y:S02]  /*5e70*/  PLOP3.LUT P2, PT, PT, PT, UP1, 0x80, 0x8 ;  /* 0x000000000008781c */ /* 0x000fe40003f4f018 */
[----:B------:R-:W-:Y:S02]  /*5e80*/  CS2R R48, SRZ ;  /* 0x0000000000307805 */ /* 0x000fe4000001ff00 */
[----:B------:R-:W-:Y:S02]  /*5e90*/  ISETP.NE.U32.OR P5, PT, R2, 0x1, !P1 ;  /* 0x000000010200780c */ /* 0x000fe40004fa5470 */
[----:B------:R-:W-:Y:S02]  /*5ea0*/  CS2R R54, SRZ ;  /* 0x0000000000367805 */ /* 0x000fe4000001ff00 */
[----:B------:R-:W-:Y:S02]  /*5eb0*/  LOP3.LUT P4, R83, R67, 0xff, RZ, 0xc0, !PT ;  /* 0x000000ff43537812 */ /* 0x000fe4000788c0ff */
[----:B------:R-:W-:Y:S02]  /*5ec0*/  CS2R R52, SRZ ;  /* 0x0000000000347805 */ /* 0x000fe4000001ff00 */
[----:B------:R-:W-:Y:S02]  /*5ed0*/  SEL R2, RZ, 0xffffffff, P3 ;  /* 0xffffffffff027807 */ /* 0x000fe40001800000 */
[----:B------:R-:W-:Y:S02]  /*5ee0*/  CS2R R58, SRZ ;  /* 0x00000000003a7805 */ /* 0x000fe4000001ff00 */
[----:B------:R-:W-:Y:S02]  /*5ef0*/  P2R R86, PR, RZ, 0x20 ;  /* 0x00000020ff567803 */ /* 0x000fe40000000000 */
[----:B------:R-:W-:Y:S02]  /*5f00*/  CS2R R56, SRZ ;  /* 0x0000000000387805 */ /* 0x000fe4000001ff00 */
[----:B------:R-:W-:Y:S02]  /*5f10*/  @P2 SEL R2, R3, R2, !P4 ;  /* 0x0000000203022207 */ /* 0x000fe40006000000 */
[----:B------:R-:W-:Y:S02]  /*5f20*/  @P5 SHF.L.U32 R4, RZ, 0x1f, RZ ;  /* 0x0000001fff045819 */ /* 0x000fe400000006ff */
[----:B------:R-:W-:Y:S02]  /*5f30*/  LOP3.LUT R2, R2, 0x1, RZ, 0xc0, !PT ;  /* 0x0000000102027812 */ /* 0x000fe400078ec0ff */
[----:B------:R-:W1:Y:S02]  /*5f40*/  @P5 SYNCS.PHASECHK.TRANS64.TRYWAIT P1, [UR48+0x60], R4 ;  /* 0x00006004ff0055a7 */ /* 0x000e640008021130 */
[----:B------:R-:W-:Y:S04]  /*5f50*/  ISETP.NE.U32.AND P2, PT, R2, 0x1, PT ;  /* 0x000000010200780c */ /* 0x000fe80003f45070 */
[----:B------:R-:W-:Y:S01]  /*5f60*/  P2R R89, PR, RZ, 0x4 ;  /* 0x00000004ff597803 */ /* 0x000fe20000000000 */
[----:B------:R3:W4:Y:S01]  /*5f70*/  SYNCS.PHASECHK.TRANS64.TRYWAIT P0, [R87+URZ+0xd0], R0 ;  /* 0x0000d000570075a7 */ /* 0x00072200080011ff */
[----:B-1----:R-:W-:Y:S01]  /*5f80*/  @P5 SEL R43, RZ, 0x1, !P1 ;  /* 0x00000001ff2b5807 */ /* 0x002fe20004800000 */
[----:B---3--:R-:W-:Y:S06]  /*5f90*/  @!P5 BRA `(.L_x_97) ;  /* 0x000000000058d947 */ /* 0x008fec0003800000 */
[----:B------:R-:W-:Y:S01]  /*5fa0*/  IMAD.MOV.U32 R47, RZ, RZ, RZ ;  /* 0x000000ffff2f7224 */ /* 0x000fe200078e00ff */
[----:B------:R-:W-:Y:S01]  /*5fb0*/  ISETP.NE.AND P1, PT, R43, RZ, PT ;  /* 0x000000ff2b00720c */ /* 0x000fe20003f25270 */
[----:B------:R-:W-:Y:S01]  /*5fc0*/  BSSY B0, `(.L_x_98) ;  /* 0x000000c000007945 */ /* 0x000fe20003800000 */
[----:B------:R-:W-:Y:S02]  /*5fd0*/  CS2R R58, SRZ ;  /* 0x00000000003a7805 */ /* 0x000fe4000001ff00 */
[----:B------:R-:W-:Y:S02]  /*5fe0*/  CS2R R56, SRZ ;  /* 0x0000000000387805 */ /* 0x000fe4000001ff00 */
[----:B------:R-:W-:Y:S02]  /*5ff0*/  CS2R R54, SRZ ;  /* 0x0000000000367805 */ /* 0x000fe4000001ff00 */
[----:B------:R-:W-:Y:S02]  /*6000*/  CS2R R52, SRZ ;  /* 0x0000000000347805 */ /* 0x000fe4000001ff00 */
[----:B------:R-:W-:Y:S02]  /*6010*/  CS2R R50, SRZ ;  /* 0x0000000000327805 */ /* 0x000fe4000001ff00 */
[----:B------:R-:W-:Y:S02]  /*6020*/  CS2R R48, SRZ ;  /* 0x0000000000307805 */ /* 0x000fe4000001ff00 */
[----:B------:R-:W-:Y:S01]  /*6030*/  CS2R R44, SRZ ;  /* 0x00000000002c7805 */ /* 0x000fe2000001ff00 */
[----:B------:R-:W-:Y:S06]  /*6040*/  @P1 BRA `(.L_x_99) ;  /* 0x00000000000c1947 */ /* 0x000fec0003800000 */
[----:B------:R-:W-:Y:S04]  /*6050*/  SHF.L.U32 R3, RZ, 0x1f, RZ ;  /* 0x0000001fff037819 */ /* 0x000fe800000006ff */
[----:B------:R-:W1:Y:S02]  /*6060*/  SYNCS.PHASECHK.TRANS64.TRYWAIT P1, [UR48+0x60], R3 ;  /* 0x00006003ff0075a7 */ /* 0x000e640008021130 */
[----:B-1----:R-:W-:Y:S05]  /*6070*/  @!P1 BRA `(.L_x_100) ;  /* 0x0000005800a09947 */ /* 0x002fea0003800000 */
.L_x_99:
[----:B------:R-:W-:Y:S05]  /*6080*/  BSYNC B0 ;  /* 0x0000000000007941 */ /* 0x000fea0003800000 */
.L_x_98:
[----:B------:R-:W-:Y:S01]  /*6090*/  ISETP.NE.AND P1, PT, R89, RZ, PT ;  /* 0x000000ff5900720c */ /* 0x000fe20003f25270 */
[----:B------:R-:W-:Y:S11]  /*60a0*/  HFMA2 R88, -RZ, RZ, 0, 5.9604644775390625e-08 ;  /* 0x00000001ff587431 */ /* 0x000ff600000001ff */
[----:B------:R-:W-:Y:S01]  /*60b0*/  @!UPT UIADD3 URZ, UPT, UPT, URZ, URZ, URZ ;  /* 0x000000fffffff290 */ /* 0x000fe2000fffe0ff */
[----:B------:R3:W1:Y:S04]  /*60c0*/  @P1 LDS.128 R56, [R79] ;  /* 0x000000004f381984 */ /* 0x0006680000000c00 */
[----:B------:R3:W1:Y:S04]  /*60d0*/  @P1 LDS.128 R52, [R78+0x10] ;  /* 0x000010004e341984 */ /* 0x0006680000000c00 */
[----:B------:R3:W1:Y:S04]  /*60e0*/  @P1 LDS.128 R48, [R77+0x20] ;  /* 0x000020004d301984 */ /* 0x0006680000000c00 */
[----:B------:R3:W1:Y:S02]  /*60f0*/  @P1 LDS.128 R44, [R85+0x30] ;  /* 0x00003000552c1984 */ /* 0x0006640000000c00 */
.L_x_97:
[----:B------:R-:W-:Y:S05]  /*6100*/  BSYNC B1 ;  /* 0x0000000000017941 */ /* 0x000fea0003800000 */
.L_x_96:
[----:B-1----:R-:W-:Y:S04]  /*6110*/  SHF.R.U32.HI R3, RZ, 0x15, R34 ;  /* 0x00000015ff037819 */ /* 0x002fe80000011622 */
[----:B------:R-:W-:Y:S01]  /*6120*/  LOP3.LUT P1, RZ, R3, 0x3, R72, 0x48, !PT ;  /* 0x0000000303ff7812 */ /* 0x000fe20007824848 */
[----:B------:R-:W-:Y:S01]  /*6130*/  @!UPT UIADD3 URZ, UPT, UPT, URZ, URZ, URZ ;  /* 0x000000fffffff290 */ /* 0x000fe2000fffe0ff */
[----:B----4-:R-:W-:Y:S11]  /*6140*/  @P0 BRA `(.L_x_101) ;  /* 0x0000000000080947 */ /* 0x010ff60003800000 */
[----:B------:R-:W1:Y:S02]  /*6150*/  SYNCS.PHASECHK.TRANS64.TRYWAIT P0, [R87+URZ+0xd0], R0 ;  /* 0x0000d000570075a7 */ /* 0x000e6400080011ff */
[----:B-1----:R-:W-:Y:S05]  /*6160*/  @!P0 BRA `(.L_x_102) ;  /* 0x00000058007c8947 */ /* 0x002fea0003800000 */
.L_x_101:
[----:B------:R-:W-:Y:S05]  /*6170*/  @!P1 BRA `(.L_x_103) ;  /* 0x0000000000409947 */ /* 0x000fea0003800000 */
[----:B------:R-:W4:Y:S01]  /*6180*/  LDCU.64 UR8, c[0x4][0x70] ;  /* 0x01000e00ff0877ac */ /* 0x000f220008000a00 */
[----:B------:R-:W-:Y:S01]  /*6190*/  MOV R3, 0x0 ;  /* 0x0000000000037802 */ /* 0x000fe20000000f00 */
[----:B------:R-:W-:Y:S02]  /*61a0*/  HFMA2 R12, -RZ, RZ, 0, 5.9604644775390625e-08 ;  /* 0x00000001ff0c7431 */ /* 0x000fe400000001ff */
[----:B------:R-:W-:Y:S02]  /*61b0*/  IMAD.MOV.U32 R8, RZ, RZ, 0x192 ;  /* 0x00000192ff087424 */ /* 0x000fe400078e00ff */
[----:B------:R-:W-:Y:S01]  /*61c0*/  IMAD.MOV.U32 R13, RZ, RZ, RZ ;  /* 0x000000ffff0d7224 */ /* 0x000fe200078e00ff */
[----:B------:R-:W5:Y:S01]  /*61d0*/  LDCU.64 UR6, c[0x4][0x78] ;  /* 0x01000f00ff0677ac */ /* 0x000f620008000a00 */
[----:B------:R-:W1:Y:S01]  /*61e0*/  LDC.64 R2, c[0x4][R3] ;  /* 0x0100000003027b82 */ /* 0x000e620000000a00 */
[----:B------:R-:W2:Y:S01]  /*61f0*/  LDCU.64 UR4, c[0x4][0x10] ;  /* 0x01000200ff0477ac */ /* 0x000ea20008000a00 */
[----:B----4-:R-:W-:Y:S01]  /*6200*/  MOV R5, UR9 ;  /* 0x0000000900057c02 */ /* 0x010fe20008000f00 */
[----:B------:R-:W-:Y:S01]  /*6210*/  IMAD.U32 R4, RZ, RZ, UR8 ;  /* 0x00000008ff047e24 */ /* 0x000fe2000f8e00ff */
[----:B-----5:R-:W-:Y:S01]  /*6220*/  MOV R7, UR7 ;  /* 0x0000000700077c02 */ /* 0x020fe20008000f00 */
[----:B------:R-:W-:Y:S01]  /*6230*/  IMAD.U32 R6, RZ, RZ, UR6 ;  /* 0x00000006ff067e24 */ /* 0x000fe2000f8e00ff */
[----:B--2---:R-:W-:Y:S01]  /*6240*/  MOV R11, UR5 ;  /* 0x00000005000b7c02 */ /* 0x004fe20008000f00 */
[----:B------:R-:W-:Y:S02]  /*6250*/  IMAD.U32 R10, RZ, RZ, UR4 ;  /* 0x00000004ff0a7e24 */ /* 0x000fe4000f8e00ff */
[----:B------:R-:W-:Y:S07]  /*6260*/  LEPC R20, `(.L_x_103) ;  /* 0x000000001014794e */ /* 0x000fee0000000000 */
[----:B-1-3--:R-:W-:Y:S05]  /*6270*/  CALL.ABS.NOINC R2 ;  /* 0x0000000002007343 */ /* 0x00afea0003c00000 */
.L_x_103:
[----:B------:R-:W-:Y:S01]  /*6280*/  LOP3.LUT R20, R56, 0xffffe000, RZ, 0xc0, !PT ;  /* 0xffffe00038147812 */ /* 0x000fe200078ec0ff */
[----:B------:R-:W-:Y:S05]  /*6290*/  WARPSYNC.ALL ;  /* 0x0000000000007948 */ /* 0x000fea0003800000 */
[----:B------:R-:W-:Y:S01]  /*62a0*/  R2UR UR4, R34 ;  /* 0x00000000220472ca */ /* 0x000fe200000e0000 */
[----:B------:R-:W-:Y:S01]  /*62b0*/  BSSY.RECONVERGENT B0, `(.L_x_104) ;  /* 0x0000058000007945 */ /* 0x000fe20003800200 */
[----:B------:R-:W-:Y:S02]  /*62c0*/  LOP3.LUT R21, R57, 0xffffe000, RZ, 0xc0, !PT ;  /* 0xffffe00039157812 */ /* 0x000fe400078ec0ff */
[----:B------:R-:W-:Y:S02]  /*62d0*/  LOP3.LUT R40, R58, 0xffffe000, RZ, 0xc0, !PT ;  /* 0xffffe0003a287812 */ /* 0x000fe400078ec0ff */
[----:B------:R-:W-:Y:S02]  /*62e0*/  LOP3.LUT R41, R52, 0xffffe000, RZ, 0xc0, !PT ;  /* 0xffffe00034297812 */ /* 0x000fe400078ec0ff */
[----:B------:R-:W-:Y:S05]  /*62f0*/  ISETP.NE.AND P0, PT, R81, RZ, PT ;  /* 0x000000ff5100720c */ /* 0x000fea0003f05270 */
[----:B------:R-:W1:Y:S02]  /*6300*/  LDTM.x16 R4, tmem[UR4] ;  /* 0x00000004000479ee */ /* 0x000e640008240000 */
[C---:B-12---:R-:W-:Y:S01]  /*6310*/  FMUL R0, R32.reuse, R4 ;  /* 0x0000000420007220 */ /* 0x046fe20000400000 */
[C---:B------:R-:W-:Y:S01]  /*6320*/  FMUL R2, R32.reuse, R5 ;  /* 0x0000000520027220 */ /* 0x040fe20000400000 */
[C---:B------:R-:W-:Y:S01]  /*6330*/  FMUL R3, R32.reuse, R6 ;  /* 0x0000000620037220 */ /* 0x040fe20000400000 */
[----:B------:R-:W-:Y:S01]  /*6340*/  FMUL R7, R32, R7 ;  /* 0x0000000720077220 */ /* 0x000fe20000400000 */
[----:B------:R-:W-:Y:S01]  /*6350*/  FFMA R36, R35, R20, R0 ;  /* 0x0000001423247223 */ /* 0x000fe20000000000 */
[----:B------:R-:W-:Y:S01]  /*6360*/  LOP3.LUT R20, R59, 0xffffe000, RZ, 0xc0, !PT ;  /* 0xffffe0003b147812 */ /* 0x000fe200078ec0ff */
[C---:B------:R-:W-:Y:S01]  /*6370*/  FFMA R37, R35.reuse, R21, R2 ;  /* 0x0000001523257223 */ /* 0x040fe20000000002 */
[----:B------:R-:W-:Y:S01]  /*6380*/  LOP3.LUT R21, R54, 0xffffe000, RZ, 0xc0, !PT ;  /* 0xffffe00036157812 */ /* 0x000fe200078ec0ff */
[----:B------:R-:W-:Y:S01]  /*6390*/  FFMA R38, R35, R40, R3 ;  /* 0x0000002823267223 */ /* 0x000fe20000000003 */
[----:B------:R-:W-:Y:S01]  /*63a0*/  LOP3.LUT R40, R53, 0xffffe000, RZ, 0xc0, !PT ;  /* 0xffffe00035287812 */ /* 0x000fe200078ec0ff */
[----:B------:R-:W-:Y:S01]  /*63b0*/  FFMA R39, R35, R20, R7 ;  /* 0x0000001423277223 */ /* 0x000fe20000000007 */
[----:B------:R-:W-:Y:S01]  /*63c0*/  LOP3.LUT R20, R55, 0xffffe000, RZ, 0xc0, !PT ;  /* 0xffffe00037147812 */ /* 0x000fe200078ec0ff */
[C---:B------:R-:W-:Y:S01]  /*63d0*/  FMUL R4, R32.reuse, R8 ;  /* 0x0000000820047220 */ /* 0x040fe20000400000 */
[----:B------:R-:W-:Y:S01]  /*63e0*/  F2FP.TF32.F32.PACK_B R36, R36 ;  /* 0x00000024ff24723e */ /* 0x000fe200024050ff */
[C---:B------:R-:W-:Y:S01]  /*63f0*/  FMUL R5, R32.reuse, R9 ;  /* 0x0000000920057220 */ /* 0x040fe20000400000 */
[----:B------:R-:W-:Y:S01]  /*6400*/  F2FP.TF32.F32.PACK_B R37, R37 ;  /* 0x00000025ff25723e */ /* 0x000fe200024050ff */
[C---:B------:R-:W-:Y:S01]  /*6410*/  FMUL R6, R32.reuse, R10 ;  /* 0x0000000a20067220 */ /* 0x040fe20000400000 */
[----:B------:R-:W-:Y:S01]  /*6420*/  FMUL R11, R32, R11 ;  /* 0x0000000b200b7220 */ /* 0x000fe20000400000 */
[----:B------:R-:W-:Y:S01]  /*6430*/  F2FP.TF32.F32.PACK_B R38, R38 ;  /* 0x00000026ff26723e */ /* 0x000fe200024050ff */
[C---:B------:R-:W-:Y:S01]  /*6440*/  FFMA R4, R35.reuse, R41, R4 ;  /* 0x0000002923047223 */ /* 0x040fe20000000004 */
[----:B------:R-:W-:Y:S01]  /*6450*/  F2FP.TF32.F32.PACK_B R39, R39 ;  /* 0x00000027ff27723e */ /* 0x000fe200024050ff */
[C---:B------:R-:W-:Y:S01]  /*6460*/  FFMA R5, R35.reuse, R40, R5 ;  /* 0x0000002823057223 */ /* 0x040fe20000000005 */
[C---:B------:R-:W-:Y:S01]  /*6470*/  FFMA R6, R35.reuse, R21, R6 ;  /* 0x0000001523067223 */ /* 0x040fe20000000006 */
[----:B------:R-:W-:Y:S01]  /*6480*/  FFMA R7, R35, R20, R11 ;  /* 0x0000001423077223 */ /* 0x000fe2000000000b */
[----:B------:R-:W-:Y:S01]  /*6490*/  LOP3.LUT R41, R48, 0xffffe000, RZ, 0xc0, !PT ;  /* 0xffffe00030297812 */ /* 0x000fe200078ec0ff */
[----:B------:R1:W-:Y:S01]  /*64a0*/  STS.128 [R79], R36 ;  /* 0x000000244f007388 */ /* 0x0003e20000000c00 */
[----:B------:R-:W-:Y:S01]  /*64b0*/  LOP3.LUT R40, R49, 0xffffe000, RZ, 0xc0, !PT ;  /* 0xffffe00031287812 */ /* 0x000fe200078ec0ff */
[C---:B------:R-:W-:Y:S01]  /*64c0*/  FMUL R8, R32.reuse, R12 ;  /* 0x0000000c20087220 */ /* 0x040fe20000400000 */
[----:B------:R-:W-:Y:S01]  /*64d0*/  FMUL R9, R32, R13 ;  /* 0x0000000d20097220 */ /* 0x000fe20000400000 */
[----:B------:R-:W-:Y:S01]  /*64e0*/  LOP3.LUT R21, R50, 0xffffe000, RZ, 0xc0, !PT ;  /* 0xffffe00032157812 */ /* 0x000fe200078ec0ff */
[C---:B------:R-:W-:Y:S01]  /*64f0*/  FMUL R10, R32.reuse, R14 ;  /* 0x0000000e200a7220 */ /* 0x040fe20000400000 */
[----:B------:R-:W-:Y:S01]  /*6500*/  LOP3.LUT R20, R51, 0xffffe000, RZ, 0xc0, !PT ;  /* 0xffffe00033147812 */ /* 0x000fe200078ec0ff */
[----:B------:R-:W-:Y:S01]  /*6510*/  FMUL R15, R32, R15 ;  /* 0x0000000f200f7220 */ /* 0x000fe20000400000 */
[----:B------:R-:W-:Y:S01]  /*6520*/  F2FP.TF32.F32.PACK_B R4, R4 ;  /* 0x00000004ff04723e */ /* 0x000fe200024050ff */
[C---:B------:R-:W-:Y:S01]  /*6530*/  FFMA R8, R35.reuse, R41, R8 ;  /* 0x0000002923087223 */ /* 0x040fe20000000008 */
[----:B------:R-:W-:Y:S01]  /*6540*/  F2FP.TF32.F32.PACK_B R5, R5 ;  /* 0x00000005ff05723e */ /* 0x000fe200024050ff */
[C---:B------:R-:W-:Y:S01]  /*6550*/  FFMA R9, R35.reuse, R40, R9 ;  /* 0x0000002823097223 */ /* 0x040fe20000000009 */
[----:B------:R-:W-:Y:S01]  /*6560*/  F2FP.TF32.F32.PACK_B R6, R6 ;  /* 0x00000006ff06723e */ /* 0x000fe200024050ff */
[C---:B------:R-:W-:Y:S01]  /*6570*/  FFMA R10, R35.reuse, R21, R10 ;  /* 0x00000015230a7223 */ /* 0x040fe2000000000a */
[----:B------:R-:W-:Y:S01]  /*6580*/  F2FP.TF32.F32.PACK_B R7, R7 ;  /* 0x00000007ff07723e */ /* 0x000fe200024050ff */
[----:B------:R-:W-:Y:S01]  /*6590*/  FFMA R11, R35, R20, R15 ;  /* 0x00000014230b7223 */ /* 0x000fe2000000000f */
[----:B------:R-:W-:Y:S01]  /*65a0*/  LOP3.LUT R41, R44, 0xffffe000, RZ, 0xc0, !PT ;  /* 0xffffe0002c297812 */ /* 0x000fe200078ec0ff */
[C---:B------:R-:W-:Y:S01]  /*65b0*/  FMUL R12, R32.reuse, R16 ;  /* 0x00000010200c7220 */ /* 0x040fe20000400000 */
[----:B------:R-:W-:Y:S01]  /*65c0*/  LOP3.LUT R40, R45, 0xffffe000, RZ, 0xc0, !PT ;  /* 0xffffe0002d287812 */ /* 0x000fe200078ec0ff */
[----:B------:R1:W-:Y:S01]  /*65d0*/  STS.128 [R78+0x10], R4 ;  /* 0x000010044e007388 */ /* 0x0003e20000000c00 */
        /* <DEDUP_REMOVED lines=13> */
[----:B------:R-:W-:Y:S02]  /*66b0*/  F2FP.TF32.F32.PACK_B R12, R12 ;  /* 0x0000000cff0c723e */ /* 0x000fe400024050ff */
[----:B------:R-:W-:Y:S01]  /*66c0*/  F2FP.TF32.F32.PACK_B R13, R13 ;  /* 0x0000000dff0d723e */ /* 0x000fe200024050ff */
[----:B------:R1:W-:Y:S01]  /*66d0*/  STS.128 [R77+0x20], R8 ;  /* 0x000020084d007388 */ /* 0x0003e20000000c00 */
[----:B------:R-:W-:Y:S02]  /*66e0*/  F2FP.TF32.F32.PACK_B R14, R14 ;  /* 0x0000000eff0e723e */ /* 0x000fe400024050ff */
[----:B------:R-:W-:Y:S05]  /*66f0*/  F2FP.TF32.F32.PACK_B R15, R15 ;  /* 0x0000000fff0f723e */ /* 0x000fea00024050ff */
[----:B------:R1:W-:Y:S01]  /*6700*/  STS.128 [R85+0x30], R12 ;  /* 0x0000300c55007388 */ /* 0x0003e20000000c00 */
[----:B------:R-:W-:Y:S01]  /*6710*/  @!PT LDS RZ, [RZ] ;  /* 0x00000000fffff984 */ /* 0x000fe20000000800 */
[----:B------:R-:W-:Y:S01]  /*6720*/  @!PT LDS RZ, [RZ] ;  /* 0x00000000fffff984 */ /* 0x000fe20000000800 */
[----:B------:R-:W-:Y:S01]  /*6730*/  @!PT LDS RZ, [RZ] ;  /* 0x00000000fffff984 */ /* 0x000fe20000000800 */
[----:B------:R-:W-:Y:S01]  /*6740*/  @!PT LDS RZ, [RZ] ;  /* 0x00000000fffff984 */ /* 0x000fe20000000800 */
[----:B------:R2:W-:Y:S07]  /*6750*/  MEMBAR.ALL.CTA ;  /* 0x0000000000007992 */ /* 0x0005ee0000008000 */
[----:B--2---:R-:W2:Y:S02]  /*6760*/  FENCE.VIEW.ASYNC.S ;  /* 0x00000000000073c6 */ /* 0x004ea40000000000 */
[----:B--2---:R-:W-:Y:S06]  /*6770*/  BAR.SYNC.DEFER_BLOCKING 0x1, 0x80 ;  /* 0x0042000000007b1d */ /* 0x004fec0000010000 */
[----:B------:R-:W-:Y:S05]  /*6780*/  @P0 BRA `(.L_x_105) ;  /* 0x0000000000280947 */ /* 0x000fea0003800000 */
[----:B------:R-:W-:Y:S02]  /*6790*/  UIADD3 UR4, UPT, UPT, UR48, 0x200, URZ ;  /* 0x0000020030047890 */ /* 0x000fe4000fffe0ff */
[----:B------:R-:W-:Y:S01]  /*67a0*/  UIADD3 UR6, UP0, UPT, UR52, 0x680, URZ ;  /* 0x0000068034067890 */ /* 0x000fe2000ff1e0ff */
[----:B------:R-:W-:Y:S03]  /*67b0*/  UMOV UR43, UR36 ;  /* 0x00000024002b7c82 */ /* 0x000fe60008000000 */
[----:B------:R-:W-:Y:S01]  /*67c0*/  MOV R73, UR4 ;  /* 0x0000000400497c02 */ /* 0x000fe20008000f00 */
[----:B------:R-:W-:Y:S03]  /*67d0*/  UIADD3.X UR7, UPT, UPT, URZ, UR53, URZ, UP0, !UPT ;  /* 0x00000035ff077290 */ /* 0x000fe600087fe4ff */
[----:B------:R-:W-:Y:S11]  /*67e0*/  R2UR UR40, R73 ;  /* 0x00000000492872ca */ /* 0x000ff600000e0000 */
[----:B------:R-:W-:Y:S02]  /*67f0*/  @!UPT UIADD3 URZ, UPT, UPT, URZ, URZ, URZ ;  /* 0x000000fffffff290 */ /* 0x000fe4000fffe0ff */
[----:B------:R2:W-:Y:S01]  /*6800*/  UTMASTG.3D [UR40], [UR6] ;  /* 0x00000028060073b5 */ /* 0x0005e20008010000 */
[----:B------:R0:W-:Y:S01]  /*6810*/  UTMACMDFLUSH ;  /* 0x00000000000079b7 */ /* 0x0001e20000000000 */
[----:B--2---:R-:W-:Y:S04]  /*6820*/  DEPBAR.LE SB0, 0x1 ;  /* 0x000080400000791a */ /* 0x004fe80000000000 */
.L_x_105:
[----:B------:R-:W-:Y:S05]  /*6830*/  BSYNC.RECONVERGENT B0 ;  /* 0x0000000000007941 */ /* 0x000fea0003800200 */
.L_x_104:
[----:B------:R-:W-:Y:S01]  /*6840*/  BAR.SYNC.DEFER_BLOCKING 0x1, 0x80 ;  /* 0x0042000000007b1d */ /* 0x000fe20000010000 */
[----:B------:R-:W-:Y:S01]  /*6850*/  ISETP.NE.AND P1, PT, R86, RZ, PT ;  /* 0x000000ff5600720c */ /* 0x000fe20003f25270 */
[----:B------:R-:W-:Y:S01]  /*6860*/  UISETP.NE.AND UP0, UPT, UR49, URZ, UPT ;  /* 0x000000ff3100728c */ /* 0x000fe2000bf05270 */
[----:B------:R-:W-:Y:S11]  /*6870*/  LEA R3, R88, UR48, 0x3 ;  /* 0x0000003058037c11 */ /* 0x000ff6000f8e18ff */
[----:B------:R-:W-:Y:S01]  /*6880*/  @P1 SHF.L.U32 R2, RZ, 0x1f, RZ ;  /* 0x0000001fff021819 */ /* 0x000fe200000006ff */
[----:B------:R-:W-:Y:S06]  /*6890*/  BRA.U !UP0, `(.L_x_106) ;  /* 0x0000000108247547 */ /* 0x000fec000b800000 */
[----:B-1----:R-:W-:Y:S01]  /*68a0*/  IMAD.U32 R5, RZ, RZ, UR51 ;  /* 0x00000033ff057e24 */ /* 0x002fe2000f8e00ff */
[----:B------:R-:W-:Y:S01]  /*68b0*/  MOV R0, UR37 ;  /* 0x0000002500007c02 */ /* 0x000fe20008000f00 */
[----:B------:R-:W-:Y:S03]  /*68c0*/  UIADD3 UR51, UPT, UPT, UR51, 0x1, URZ ;  /* 0x0000000133337890 */ /* 0x000fe6000fffe0ff */
[----:B------:R-:W-:Y:S01]  /*68d0*/  @P1 LEA R5, R5, UR48, 0x3 ;  /* 0x0000003005051c11 */ /* 0x000fe2000f8e18ff */
[----:B------:R-:W-:Y:S04]  /*68e0*/  UISETP.NE.AND UP0, UPT, UR51, 0x4, UPT ;  /* 0x000000043300788c */ /* 0x000fe8000bf05270 */
[----:B------:R-:W-:Y:S01]  /*68f0*/  @P1 VIADD R5, R5, 0x80 ;  /* 0x0000008005051836 */ /* 0x000fe20000000000 */
[----:B------:R-:W-:Y:S04]  /*6900*/  USEL UR51, UR51, URZ, UP0 ;  /* 0x000000ff33337287 */ /* 0x000fe80008000000 */
[----:B------:R-:W-:Y:S04]  /*6910*/  @P1 PRMT R0, R0, 0x654, R5 ;  /* 0x0000065400001816 */ /* 0x000fe80000000005 */
[----:B------:R2:W-:Y:S04]  /*6920*/  @P1 SYNCS.ARRIVE.TRANS64.RED.A1T0 RZ, [R0+URZ], RZ ;  /* 0x000000ff00ff19a7 */ /* 0x0005e800081004ff */
.L_x_106:
[----:B------:R-:W4:Y:S01]  /*6930*/  @P1 SYNCS.PHASECHK.TRANS64.TRYWAIT P0, [R3+URZ+0x60], R2 ;  /* 0x00006002030015a7 */ /* 0x000f2200080011ff */
[----:B------:R-:W-:Y:S01]  /*6940*/  BSSY B1, `(.L_x_107) ;  /* 0x0000016000017945 */ /* 0x000fe20003800000 */
[----:B----4-:R-:W-:Y:S03]  /*6950*/  @P1 SEL R43, RZ, 0x1, !P0 ;  /* 0x00000001ff2b1807 */ /* 0x010fe60004000000 */
[----:B------:R-:W-:Y:S05]  /*6960*/  @!P1 BRA `(.L_x_108) ;  /* 0x00000000004c9947 */ /* 0x000fea0003800000 */
[----:B------:R-:W-:Y:S01]  /*6970*/  ISETP.NE.AND P0, PT, R43, RZ, PT ;  /* 0x000000ff2b00720c */ /* 0x000fe20003f05270 */
[----:B------:R-:W-:Y:S01]  /*6980*/  BSSY B0, `(.L_x_109) ;  /* 0x000000b000007945 */ /* 0x000fe20003800000 */
[----:B------:R-:W-:Y:S11]  /*6990*/  ISETP.NE.AND P1, PT, R89, RZ, PT ;  /* 0x000000ff5900720c */ /* 0x000ff60003f25270 */
[----:B------:R-:W-:Y:S02]  /*69a0*/  @!UPT UIADD3 URZ, UPT, UPT, URZ, URZ, URZ ;  /* 0x000000fffffff290 */ /* 0x000fe4000fffe0ff */
[C---:B-1----:R-:W-:Y:S01]  /*69b0*/  @P1 IMAD R6, R88.reuse, 0x2000, R79 ;  /* 0x0000200058061824 */ /* 0x042fe200078e024f */
[C---:B------:R-:W-:Y:S01]  /*69c0*/  @P1 LEA R4, R88.reuse, R77, 0xd ;  /* 0x0000004d58041211 */ /* 0x040fe200078e68ff */
[C---:B------:R-:W-:Y:S02]  /*69d0*/  @P1 IMAD R5, R88.reuse, 0x2000, R78 ;  /* 0x0000200058051824 */ /* 0x040fe400078e024e */
[----:B------:R-:W-:Y:S01]  /*69e0*/  @P1 IMAD R2, R88, 0x2000, R85 ;  /* 0x0000200058021824 */ /* 0x000fe200078e0255 */
[----:B------:R-:W-:Y:S06]  /*69f0*/  @P0 BRA `(.L_x_110) ;  /* 0x00000000000c0947 */ /* 0x000fec0003800000 */
[----:B--2---:R-:W-:Y:S04]  /*6a00*/  SHF.L.U32 R0, RZ, 0x1f, RZ ;  /* 0x0000001fff007819 */ /* 0x004fe800000006ff */
[----:B------:R-:W1:Y:S02]  /*6a10*/  SYNCS.PHASECHK.TRANS64.TRYWAIT P0, [R3+URZ+0x60], R0 ;  /* 0x00006000030075a7 */ /* 0x000e6400080011ff */
[----:B-1----:R-:W-:Y:S05]  /*6a20*/  @!P0 BRA `(.L_x_111) ;  /* 0x0000005000608947 */ /* 0x002fea0003800000 */
.L_x_110:
[----:B------:R-:W-:Y:S05]  /*6a30*/  BSYNC B0 ;  /* 0x0000000000007941 */ /* 0x000fea0003800000 */
.L_x_109:
[----:B------:R-:W-:Y:S02]  /*6a40*/  ISETP.NE.AND P0, PT, R89, RZ, PT ;  /* 0x000000ff5900720c */ /* 0x000fe40003f05270 */
[----:B------:R-:W-:Y:S11]  /*6a50*/  IADD3 R88, PT, PT, R88, 0x1, RZ ;  /* 0x0000000158587810 */ /* 0x000ff60007ffe0ff */
[----:B------:R4:W1:Y:S04]  /*6a60*/  @P0 LDS.128 R56, [R6] ;  /* 0x0000000006380984 */ /* 0x0008680000000c00 */
[----:B------:R4:W1:Y:S04]  /*6a70*/  @P0 LDS.128 R52, [R5+0x10] ;  /* 0x0000100005340984 */ /* 0x0008680000000c00 */
[----:B------:R4:W1:Y:S04]  /*6a80*/  @P0 LDS.128 R48, [R4+0x20] ;  /* 0x0000200004300984 */ /* 0x0008680000000c00 */
[----:B------:R4:W1:Y:S02]  /*6a90*/  @P0 LDS.128 R44, [R2+0x30] ;  /* 0x00003000022c0984 */ /* 0x0008640000000c00 */
.L_x_108:
[----:B------:R-:W-:Y:S05]  /*6aa0*/  BSYNC B1 ;  /* 0x0000000000017941 */ /* 0x000fea0003800000 */
.L_x_107:
[----:B-1----:R-:W-:Y:S05]  /*6ab0*/  VIADD R3, R34, 0x10 ;  /* 0x0000001022037836 */ /* 0x002fea0000000000 */
[----:B------:R-:W-:Y:S04]  /*6ac0*/  SHF.R.U32.HI R3, RZ, 0x15, R3 ;  /* 0x00000015ff037819 */ /* 0x000fe80000011603 */
[----:B------:R-:W-:Y:S11]  /*6ad0*/  LOP3.LUT P0, RZ, R3, 0x3, R72, 0x48, !PT ;  /* 0x0000000303ff7812 */ /* 0x000ff60007804848 */
[----:B------:R-:W-:Y:S02]  /*6ae0*/  @!UPT UIADD3 URZ, UPT, UPT, URZ, URZ, URZ ;  /* 0x000000fffffff290 */ /* 0x000fe4000fffe0ff */
[----:B------:R-:W-:Y:S05]  /*6af0*/  @!P0 BRA `(.L_x_112) ;  /* 0x0000000000408947 */ /* 0x000fea0003800000 */
[----:B------:R-:W1:Y:S01]  /*6b00*/  LDCU.64 UR8, c[0x4][0x70] ;  /* 0x01000e00ff0877ac */ /* 0x000e620008000a00 */
[----:B------:R-:W-:Y:S01]  /*6b10*/  MOV R3, 0x0 ;  /* 0x0000000000037802 */ /* 0x000fe20000000f00 */
[----:B------:R-:W-:Y:S02]  /*6b20*/  HFMA2 R12, -RZ, RZ, 0, 5.9604644775390625e-08 ;  /* 0x00000001ff0c7431 */ /* 0x000fe400000001ff */
[----:B------:R-:W-:Y:S02]  /*6b30*/  IMAD.MOV.U32 R8, RZ, RZ, 0x192 ;  /* 0x00000192ff087424 */ /* 0x000fe400078e00ff */
[----:B------:R-:W-:Y:S01]  /*6b40*/  IMAD.MOV.U32 R13, RZ, RZ, RZ ;  /* 0x000000ffff0d7224 */ /* 0x000fe200078e00ff */
[----:B------:R-:W5:Y:S01]  /*6b50*/  LDCU.64 UR6, c[0x4][0x78] ;  /* 0x01000f00ff0677ac */ /* 0x000f620008000a00 */
[----:B----4-:R-:W4:Y:S01]  /*6b60*/  LDC.64 R2, c[0x4][R3] ;  /* 0x0100000003027b82 */ /* 0x010f220000000a00 */
[----:B------:R-:W2:Y:S01]  /*6b70*/  LDCU.64 UR4, c[0x4][0x10] ;  /* 0x01000200ff0477ac */ /* 0x000ea20008000a00 */
[----:B-1----:R-:W-:Y:S01]  /*6b80*/  MOV R5, UR9 ;  /* 0x0000000900057c02 */ /* 0x002fe20008000f00 */
[----:B------:R-:W-:Y:S01]  /*6b90*/  IMAD.U32 R4, RZ, RZ, UR8 ;  /* 0x00000008ff047e24 */ /* 0x000fe2000f8e00ff */
[----:B-----5:R-:W-:Y:S01]  /*6ba0*/  MOV R7, UR7 ;  /* 0x0000000700077c02 */ /* 0x020fe20008000f00 */
[----:B------:R-:W-:Y:S01]  /*6bb0*/  IMAD.U32 R6, RZ, RZ, UR6 ;  /* 0x00000006ff067e24 */ /* 0x000fe2000f8e00ff */
[----:B--2---:R-:W-:Y:S01]  /*6bc0*/  MOV R11, UR5 ;  /* 0x00000005000b7c02 */ /* 0x004fe20008000f00 */
[----:B------:R-:W-:Y:S02]  /*6bd0*/  IMAD.U32 R10, RZ, RZ, UR4 ;  /* 0x00000004ff0a7e24 */ /* 0x000fe4000f8e00ff */
[----:B------:R-:W-:Y:S07]  /*6be0*/  LEPC R20, `(.L_x_112) ;  /* 0x000000001014794e */ /* 0x000fee0000000000 */
[----:B---34-:R-:W-:Y:S05]  /*6bf0*/  CALL.ABS.NOINC R2 ;  /* 0x0000000002007343 */ /* 0x018fea0003c00000 */
.L_x_112:
[----:B------:R-:W-:Y:S01]  /*6c00*/  LOP3.LUT R20, R56, 0xffffe000, RZ, 0xc0, !PT ;  /* 0xffffe00038147812 */ /* 0x000fe200078ec0ff */
[----:B------:R-:W-:Y:S05]  /*6c10*/  WARPSYNC.ALL ;  /* 0x0000000000007948 */ /* 0x000fea0003800000 */
[----:B------:R-:W-:Y:S01]  /*6c20*/  R2UR UR4, R34 ;  /* 0x00000000220472ca */ /* 0x000fe200000e0000 */
[----:B------:R-:W-:Y:S01]  /*6c30*/  IMAD.U32 R91, RZ, RZ, UR51 ;  /* 0x00000033ff5b7e24 */ /* 0x000fe2000f8e00ff */
[----:B------:R-:W-:Y:S01]  /*6c40*/  LOP3.LUT R21, R57, 0xffffe000, RZ, 0xc0, !PT ;  /* 0xffffe00039157812 */ /* 0x000fe200078ec0ff */
[----:B------:R-:W-:Y:S01]  /*6c50*/  IMAD.U32 R90, RZ, RZ, UR37 ;  /* 0x00000025ff5a7e24 */ /* 0x000fe2000f8e00ff */
[----:B------:R-:W-:Y:S01]  /*6c60*/  LOP3.LUT R40, R59, 0xffffe000, RZ, 0xc0, !PT ;  /* 0xffffe0003b287812 */ /* 0x000fe200078ec0ff */
[----:B------:R-:W-:Y:S01]  /*6c70*/  BSSY.RECONVERGENT B0, `(.L_x_113) ;  /* 0x000005b000007945 */ /* 0x000fe20003800200 */
[----:B------:R-:W-:Y:S02]  /*6c80*/  LOP3.LUT R41, R52, 0xffffe000, RZ, 0xc0, !PT ;  /* 0xffffe00034297812 */ /* 0x000fe400078ec0ff */
[----:B------:R-:W-:Y:S02]  /*6c90*/  LOP3.LUT R42, R53, 0xffffe000, RZ, 0xc0, !PT ;  /* 0xffffe000352a7812 */ /* 0x000fe400078ec0ff */
[----:B------:R-:W-:Y:S02]  /*6ca0*/  ISETP.NE.AND P6, PT, R86, RZ, PT ;  /* 0x000000ff5600720c */ /* 0x000fe40003fc5270 */
[----:B------:R-:W-:Y:S01]  /*6cb0*/  ISETP.NE.AND P0, PT, R81, RZ, PT ;  /* 0x000000ff5100720c */ /* 0x000fe20003f05270 */
[----:B----4-:R-:W2:Y:S10]  /*6cc0*/  LDTM.x16 R4, tmem[UR4+0x10] ;  /* 0x00001004000479ee */ /* 0x010eb40008240000 */
[----:B------:R-:W-:Y:S02]  /*6cd0*/  @P6 LEA R91, R91, UR48, 0x3 ;  /* 0x000000305b5b6c11 */ /* 0x000fe4000f8e18ff */
[----:B------:R-:W-:Y:S03]  /*6ce0*/  @P6 SHF.L.U32 R92, RZ, 0x1f, RZ ;  /* 0x0000001fff5c6819 */ /* 0x000fe600000006ff */
[----:B------:R-:W-:Y:S05]  /*6cf0*/  @P6 VIADD R91, R91, 0x80 ;  /* 0x000000805b5b6836 */ /* 0x000fea0000000000 */
[----:B------:R-:W-:Y:S02]  /*6d00*/  @P6 PRMT R90, R90, 0x654, R91 ;  /* 0x000006545a5a6816 */ /* 0x000fe4000000005b */
[----:B------:R-:W-:Y:S01]  /*6d10*/  LEA R91, R88, UR48, 0x3 ;  /* 0x00000030585b7c11 */ /* 0x000fe2000f8e18ff */
[C---:B--2---:R-:W-:Y:S01]  /*6d20*/  FMUL R0, R32.reuse, R4 ;  /* 0x0000000420007220 */ /* 0x044fe20000400000 */
[C---:B------:R-:W-:Y:S01]  /*6d30*/  FMUL R2, R32.reuse, R5 ;  /* 0x0000000520027220 */ /* 0x040fe20000400000 */
[C---:B------:R-:W-:Y:S01]  /*6d40*/  FMUL R3, R32.reuse, R6 ;  /* 0x0000000620037220 */ /* 0x040fe20000400000 */
[----:B------:R-:W-:Y:S01]  /*6d50*/  FMUL R7, R32, R7 ;  /* 0x0000000720077220 */ /* 0x000fe20000400000 */
[C---:B------:R-:W-:Y:S01]  /*6d60*/  FFMA R36, R35.reuse, R20, R0 ;  /* 0x0000001423247223 */ /* 0x040fe20000000000 */
[----:B------:R-:W-:Y:S01]  /*6d70*/  LOP3.LUT R20, R58, 0xffffe000, RZ, 0xc0, !PT ;  /* 0xffffe0003a147812 */ /* 0x000fe200078ec0ff */
[C---:B------:R-:W-:Y:S01]  /*6d80*/  FFMA R37, R35.reuse, R21, R2 ;  /* 0x0000001523257223 */ /* 0x040fe20000000002 */
[----:B------:R-:W-:Y:S01]  /*6d90*/  LOP3.LUT R21, R48, 0xffffe000, RZ, 0xc0, !PT ;  /* 0xffffe00030157812 */ /* 0x000fe200078ec0ff */
[----:B------:R-:W-:Y:S01]  /*6da0*/  FMUL R4, R32, R8 ;  /* 0x0000000820047220 */ /* 0x000fe20000400000 */
[----:B------:R-:W-:Y:S01]  /*6db0*/  F2FP.TF32.F32.PACK_B R36, R36 ;  /* 0x00000024ff24723e */ /* 0x000fe200024050ff */
[C---:B------:R-:W-:Y:S01]  /*6dc0*/  FFMA R38, R35.reuse, R20, R3 ;  /* 0x0000001423267223 */ /* 0x040fe20000000003 */
[----:B------:R-:W-:Y:S01]  /*6dd0*/  LOP3.LUT R20, R54, 0xffffe000, RZ, 0xc0, !PT ;  /* 0xffffe00036147812 */ /* 0x000fe200078ec0ff */
[----:B------:R-:W-:Y:S01]  /*6de0*/  FFMA R39, R35, R40, R7 ;  /* 0x0000002823277223 */ /* 0x000fe20000000007 */
[----:B------:R-:W-:Y:S01]  /*6df0*/  LOP3.LUT R40, R55, 0xffffe000, RZ, 0xc0, !PT ;  /* 0xffffe00037287812 */ /* 0x000fe200078ec0ff */
[C---:B------:R-:W-:Y:S01]  /*6e00*/  FMUL R5, R32.reuse, R9 ;  /* 0x0000000920057220 */ /* 0x040fe20000400000 */
[C---:B------:R-:W-:Y:S01]  /*6e10*/  FMUL R6, R32.reuse, R10 ;  /* 0x0000000a20067220 */ /* 0x040fe20000400000 */
[C---:B------:R-:W-:Y:S01]  /*6e20*/  FMUL R11, R32.reuse, R11 ;  /* 0x0000000b200b7220 */ /* 0x040fe20000400000 */
[----:B------:R-:W-:Y:S01]  /*6e30*/  F2FP.TF32.F32.PACK_B R37, R37 ;  /* 0x00000025ff25723e */ /* 0x000fe200024050ff */
[C---:B------:R-:W-:Y:S01]  /*6e40*/  FFMA R4, R35.reuse, R41, R4 ;  /* 0x0000002923047223 */ /* 0x040fe20000000004 */
[----:B------:R-:W-:Y:S01]  /*6e50*/  F2FP.TF32.F32.PACK_B R38, R38 ;  /* 0x00000026ff26723e */ /* 0x000fe200024050ff */
[C---:B------:R-:W-:Y:S01]  /*6e60*/  FFMA R5, R35.reuse, R42, R5 ;  /* 0x0000002a23057223 */ /* 0x040fe20000000005 */
[----:B------:R-:W-:Y:S01]  /*6e70*/  F2FP.TF32.F32.PACK_B R39, R39 ;  /* 0x00000027ff27723e */ /* 0x000fe200024050ff */
[C---:B------:R-:W-:Y:S01]  /*6e80*/  FFMA R6, R35.reuse, R20, R6 ;  /* 0x0000001423067223 */ /* 0x040fe20000000006 */
[----:B------:R-:W-:Y:S01]  /*6e90*/  FFMA R7, R35, R40, R11 ;  /* 0x0000002823077223 */ /* 0x000fe2000000000b */
        /* <DEDUP_REMOVED lines=47> */
[----:B------:R-:W-:Y:S02]  /*7190*/  UIADD3 UR8, UP0, UPT, UR52, 0x680, URZ ;  /* 0x0000068034087890 */ /* 0x000fe4000ff1e0ff */
[----:B------:R-:W-:Y:S02]  /*71a0*/  UIADD3 UR5, UPT, UPT, UR41, 0x10, URZ ;  /* 0x0000001029057890 */ /* 0x000fe4000fffe0ff */
[----:B------:R-:W-:Y:S02]  /*71b0*/  UIADD3 UR4, UPT, UPT, UR48, 0x2200, URZ ;  /* 0x0000220030047890 */ /* 0x000fe4000fffe0ff */
[----:B------:R-:W-:Y:S01]  /*71c0*/  UIADD3.X UR9, UPT, UPT, URZ, UR53, URZ, UP0, !UPT ;  /* 0x00000035ff097290 */ /* 0x000fe200087fe4ff */
[----:B------:R-:W-:Y:S01]  /*71d0*/  UMOV UR6, UR42 ;  /* 0x0000002a00067c82 */ /* 0x000fe20008000000 */
[----:B------:R-:W-:Y:S07]  /*71e0*/  UMOV UR7, UR36 ;  /* 0x0000002400077c82 */ /* 0x000fee0008000000 */
[----:B------:R2:W-:Y:S01]  /*71f0*/  UTMASTG.3D [UR4], [UR8] ;  /* 0x00000004080073b5 */ /* 0x0005e20008010000 */
[----:B------:R0:W-:Y:S01]  /*7200*/  UTMACMDFLUSH ;  /* 0x00000000000079b7 */ /* 0x0001e20000000000 */
[----:B--2---:R-:W-:Y:S04]  /*7210*/  DEPBAR.LE SB0, 0x1 ;  /* 0x000080400000791a */ /* 0x004fe80000000000 */
.L_x_114:
[----:B------:R-:W-:Y:S05]  /*7220*/  BSYNC.RECONVERGENT B0 ;  /* 0x0000000000007941 */ /* 0x000fea0003800200 */
.L_x_113:
[----:B------:R-:W-:Y:S01]  /*7230*/  BAR.SYNC.DEFER_BLOCKING 0x1, 0x80 ;  /* 0x0042000000007b1d */ /* 0x000fe20000010000 */
[----:B------:R-:W-:Y:S04]  /*7240*/  UIADD3 UR40, UPT, UPT, UR51, 0x1, URZ ;  /* 0x0000000133287890 */ /* 0x000fe8000fffe0ff */
[----:B------:R-:W-:Y:S04]  /*7250*/  UISETP.NE.AND UP0, UPT, UR40, 0x4, UPT ;  /* 0x000000042800788c */ /* 0x000fe8000bf05270 */
[----:B------:R-:W-:Y:S01]  /*7260*/  USEL UR40, UR40, URZ, UP0 ;  /* 0x000000ff28287287 */ /* 0x000fe20008000000 */
[----:B------:R2:W-:Y:S01]  /*7270*/  @P6 SYNCS.ARRIVE.TRANS64.RED.A1T0 RZ, [R90+URZ], RZ ;  /* 0x000000ff5aff69a7 */ /* 0x0005e200081004ff */
[----:B------:R-:W-:Y:S01]  /*7280*/  BSSY B1, `(.L_x_115) ;  /* 0x0000017000017945 */ /* 0x000fe20003800000 */
[----:B------:R-:W4:Y:S02]  /*7290*/  @P6 SYNCS.PHASECHK.TRANS64.TRYWAIT P0, [R91+URZ+0x60], R92 ;  /* 0x0000605c5b0065a7 */ /* 0x000f2400080011ff */
[----:B----4-:R-:W-:Y:S01]  /*72a0*/  @P6 SEL R43, RZ, 0x1, !P0 ;  /* 0x00000001ff2b6807 */ /* 0x010fe20004000000 */
[----:B--2---:R-:W-:Y:S06]  /*72b0*/  @!P6 BRA `(.L_x_116) ;  /* 0x00000000004ce947 */ /* 0x004fec0003800000 */
        /* <DEDUP_REMOVED lines=9> */
[----:B------:R-:W-:Y:S04]  /*7350*/  SHF.L.U32 R6, RZ, 0x1f, RZ ;  /* 0x0000001fff067819 */ /* 0x000fe800000006ff */
[----:B------:R-:W1:Y:S02]  /*7360*/  SYNCS.PHASECHK.TRANS64.TRYWAIT P0, [R91+URZ+0x60], R6 ;  /* 0x000060065b0075a7 */ /* 0x000e6400080011ff */
[----:B-1----:R-:W-:Y:S05]  /*7370*/  @!P0 BRA `(.L_x_119) ;  /* 0x0000004800208947 */ /* 0x002fea0003800000 */
.L_x_118:
[----:B------:R-:W-:Y:S05]  /*7380*/  BSYNC B0 ;  /* 0x0000000000007941 */ /* 0x000fea0003800000 */
.L_x_117:
[----:B------:R-:W-:Y:S02]  /*7390*/  ISETP.NE.AND P0, PT, R89, RZ, PT ;  /* 0x000000ff5900720c */ /* 0x000fe40003f05270 */
[----:B------:R-:W-:Y:S11]  /*73a0*/  IADD3 R88, PT, PT, R88, 0x1, RZ ;  /* 0x0000000158587810 */ /* 0x000ff60007ffe0ff */
[----:B------:R2:W4:Y:S04]  /*73b0*/  @P0 LDS.128 R56, [R4] ;  /* 0x0000000004380984 */ /* 0x0005280000000c00 */
[----:B------:R2:W1:Y:S04]  /*73c0*/  @P0 LDS.128 R52, [R3+0x10] ;  /* 0x0000100003340984 */ /* 0x0004680000000c00 */
[----:B------:R2:W1:Y:S04]  /*73d0*/  @P0 LDS.128 R48, [R2+0x20] ;  /* 0x0000200002300984 */ /* 0x0004680000000c00 */
[----:B------:R2:W1:Y:S02]  /*73e0*/  @P0 LDS.128 R44, [R0+0x30] ;  /* 0x00003000002c0984 */ /* 0x0004640000000c00 */
.L_x_116:
[----:B------:R-:W-:Y:S05]  /*73f0*/  BSYNC B1 ;  /* 0x0000000000017941 */ /* 0x000fea0003800000 */
.L_x_115:
[----:B--2---:R-:W-:Y:S05]  /*7400*/  VIADD R3, R34, 0x20 ;  /* 0x0000002022037836 */ /* 0x004fea0000000000 */
[----:B------:R-:W-:Y:S04]  /*7410*/  SHF.R.U32.HI R3, RZ, 0x15, R3 ;  /* 0x00000015ff037819 */ /* 0x000fe80000011603 */
[----:B------:R-:W-:Y:S11]  /*7420*/  LOP3.LUT P0, RZ, R3, 0x3, R72, 0x48, !PT ;  /* 0x0000000303ff7812 */ /* 0x000ff60007804848 */
[----:B------:R-:W-:Y:S02]  /*7430*/  @!UPT UIADD3 URZ, UPT, UPT, URZ, URZ, URZ ;  /* 0x000000fffffff290 */ /* 0x000fe4000fffe0ff */
[----:B------:R-:W-:Y:S05]  /*7440*/  @!P0 BRA `(.L_x_120) ;  /* 0x0000000000408947 */ /* 0x000fea0003800000 */
[----:B------:R-:W2:Y:S01]  /*7450*/  LDCU.64 UR8, c[0x4][0x70] ;  /* 0x01000e00ff0877ac */ /* 0x000ea20008000a00 */
[----:B------:R-:W-:Y:S01]  /*7460*/  MOV R3, 0x0 ;  /* 0x0000000000037802 */ /* 0x000fe20000000f00 */
[----:B-1----:R-:W-:Y:S02]  /*7470*/  HFMA2 R12, -RZ, RZ, 0, 5.9604644775390625e-08 ;  /* 0x00000001ff0c7431 */ /* 0x002fe400000001ff */
[----:B------:R-:W-:Y:S02]  /*7480*/  IMAD.MOV.U32 R8, RZ, RZ, 0x192 ;  /* 0x00000192ff087424 */ /* 0x000fe400078e00ff */
[----:B------:R-:W-:Y:S01]  /*7490*/  IMAD.MOV.U32 R13, RZ, RZ, RZ ;  /* 0x000000ffff0d7224 */ /* 0x000fe200078e00ff */
[----:B------:R-:W1:Y:S01]  /*74a0*/  LDCU.64 UR6, c[0x4][0x78] ;  /* 0x01000f00ff0677ac */ /* 0x000e620008000a00 */
[----:B------:R-:W3:Y:S01]  /*74b0*/  LDC.64 R2, c[0x4][R3] ;  /* 0x0100000003027b82 */ /* 0x000ee20000000a00 */
[----:B------:R-:W5:Y:S01]  /*74c0*/  LDCU.64 UR4, c[0x4][0x10] ;  /* 0x01000200ff0477ac */ /* 0x000f620008000a00 */
[----:B--2---:R-:W-:Y:S01]  /*74d0*/  MOV R5, UR9 ;  /* 0x0000000900057c02 */ /* 0x004fe20008000f00 */
[----:B------:R-:W-:Y:S01]  /*74e0*/  IMAD.U32 R4, RZ, RZ, UR8 ;  /* 0x00000008ff047e24 */ /* 0x000fe2000f8e00ff */
[----:B-1----:R-:W-:Y:S01]  /*74f0*/  MOV R7, UR7 ;  /* 0x0000000700077c02 */ /* 0x002fe20008000f00 */
[----:B------:R-:W-:Y:S01]  /*7500*/  IMAD.U32 R6, RZ, RZ, UR6 ;  /* 0x00000006ff067e24 */ /* 0x000fe2000f8e00ff */
[----:B-----5:R-:W-:Y:S01]  /*7510*/  MOV R11, UR5 ;  /* 0x00000005000b7c02 */ /* 0x020fe20008000f00 */
[----:B------:R-:W-:Y:S02]  /*7520*/  IMAD.U32 R10, RZ, RZ, UR4 ;  /* 0x00000004ff0a7e24 */ /* 0x000fe4000f8e00ff */
[----:B------:R-:W-:Y:S07]  /*7530*/  LEPC R20, `(.L_x_120) ;  /* 0x000000001014794e */ /* 0x000fee0000000000 */
[----:B---34-:R-:W-:Y:S05]  /*7540*/  CALL.ABS.NOINC R2 ;  /* 0x0000000002007343 */ /* 0x018fea0003c00000 */
.L_x_120:
[----:B----4-:R-:W-:Y:S01]  /*7550*/  LOP3.LUT R20, R56, 0xffffe000, RZ, 0xc0, !PT ;  /* 0xffffe00038147812 */ /* 0x010fe200078ec0ff */
[----:B------:R-:W-:Y:S05]  /*7560*/  WARPSYNC.ALL ;  /* 0x0000000000007948 */ /* 0x000fea0003800000 */
[----:B------:R-:W-:Y:S01]  /*7570*/  R2UR UR4, R34 ;  /* 0x00000000220472ca */ /* 0x000fe200000e0000 */
[----:B-1----:R-:W-:Y:S01]  /*7580*/  IMAD.U32 R91, RZ, RZ, UR40 ;  /* 0x00000028ff5b7e24 */ /* 0x002fe2000f8e00ff */
        /* <DEDUP_REMOVED lines=8> */
[----:B------:R-:W1:Y:S10]  /*7610*/  LDTM.x16 R4, tmem[UR4+0x20] ;  /* 0x00002004000479ee */ /* 0x000e740008240000 */
[----:B------:R-:W-:Y:S02]  /*7620*/  @P6 LEA R91, R91, UR48, 0x3 ;  /* 0x000000305b5b6c11 */ /* 0x000fe4000f8e18ff */
[----:B------:R-:W-:Y:S03]  /*7630*/  @P6 SHF.L.U32 R92, RZ, 0x1f, RZ ;  /* 0x0000001fff5c6819 */ /* 0x000fe600000006ff */
[----:B------:R-:W-:Y:S05]  /*7640*/  @P6 VIADD R91, R91, 0x80 ;  /* 0x000000805b5b6836 */ /* 0x000fea0000000000 */
[----:B------:R-:W-:Y:S02]  /*7650*/  @P6 PRMT R90, R90, 0x654, R91 ;  /* 0x000006545a5a6816 */ /* 0x000fe4000000005b */
[----:B------:R-:W-:Y:S01]  /*7660*/  LEA R91, R88, UR48, 0x3 ;  /* 0x00000030585b7c11 */ /* 0x000fe2000f8e18ff */
[C---:B-1----:R-:W-:Y:S01]  /*7670*/  FMUL R0, R32.reuse, R4 ;  /* 0x0000000420007220 */ /* 0x042fe20000400000 */
        /* <DEDUP_REMOVED lines=79> */
.L_x_122:
[----:B------:R-:W-:Y:S05]  /*7b70*/  BSYNC.RECONVERGENT B0 ;  /* 0x0000000000007941 */ /* 0x000fea0003800200 */
.L_x_121:
[----:B------:R-:W-:Y:S01]  /*7b80*/  BAR.SYNC.DEFER_BLOCKING 0x1, 0x80 ;  /* 0x0042000000007b1d */ /* 0x000fe20000010000 */
[----:B------:R-:W-:Y:S04]  /*7b90*/  UIADD3 UR43, UPT, UPT, UR40, 0x1, URZ ;  /* 0x00000001282b7890 */ /* 0x000fe8000fffe0ff */
[----:B------:R-:W-:Y:S04]  /*7ba0*/  UISETP.NE.AND UP0, UPT, UR43, 0x4, UPT ;  /* 0x000000042b00788c */ /* 0x000fe8000bf05270 */
[----:B------:R-:W-:Y:S01]  /*7bb0*/  USEL UR43, UR43, URZ, UP0 ;  /* 0x000000ff2b2b7287 */ /* 0x000fe20008000000 */
[----:B------:R2:W-:Y:S01]  /*7bc0*/  @P6 SYNCS.ARRIVE.TRANS64.RED.A1T0 RZ, [R90+URZ], RZ ;  /* 0x000000ff5aff69a7 */ /* 0x0005e200081004ff */
[----:B------:R-:W-:Y:S01]  /*7bd0*/  BSSY B1, `(.L_x_123) ;  /* 0x000001c000017945 */ /* 0x000fe20003800000 */
[----:B------:R-:W4:Y:S01]  /*7be0*/  @P6 SYNCS.PHASECHK.TRANS64.TRYWAIT P0, [R91+URZ+0x60], R92 ;  /* 0x0000605c5b0065a7 */ /* 0x000f2200080011ff */
[----:B--2---:R-:W-:Y:S01]  /*7bf0*/  HFMA2 R90, -RZ, RZ, 0, 0 ;  /* 0x00000000ff5a7431 */ /* 0x004fe200000001ff */
[----:B----4-:R-:W-:Y:S01]  /*7c00*/  @P6 SEL R43, RZ, 0x1, !P0 ;  /* 0x00000001ff2b6807 */ /* 0x010fe20004000000 */
[----:B------:R-:W-:Y:S06]  /*7c10*/  @!P6 BRA `(.L_x_124) ;  /* 0x00000000005ce947 */ /* 0x000fec0003800000 */
        /* <DEDUP_REMOVED lines=12> */
.L_x_126:
[----:B------:R-:W-:Y:S05]  /*7ce0*/  BSYNC B0 ;  /* 0x0000000000007941 */ /* 0x000fea0003800000 */
.L_x_125:
[----:B------:R-:W-:Y:S01]  /*7cf0*/  ISETP.NE.AND P0, PT, R89, RZ, PT ;  /* 0x000000ff5900720c */ /* 0x000fe20003f05270 */
[----:B------:R-:W-:Y:S11]  /*7d00*/  VIADD R88, R88, 0x1 ;  /* 0x0000000158587836 */ /* 0x000ff60000000000 */
[----:B------:R-:W-:Y:S01]  /*7d10*/  @!UPT UIADD3 URZ, UPT, UPT, URZ, URZ, URZ ;  /* 0x000000fffffff290 */ /* 0x000fe2000fffe0ff */
[----:B------:R2:W4:Y:S04]  /*7d20*/  @P0 LDS.128 R56, [R4] ;  /* 0x0000000004380984 */ /* 0x0005280000000c00 */
[----:B------:R2:W1:Y:S04]  /*7d30*/  @P0 LDS.128 R52, [R3+0x10] ;  /* 0x0000100003340984 */ /* 0x0004680000000c00 */
[----:B------:R2:W1:Y:S04]  /*7d40*/  @P0 LDS.128 R48, [R2+0x20] ;  /* 0x0000200002300984 */ /* 0x0004680000000c00 */
[----:B------:R2:W1:Y:S01]  /*7d50*/  @P0 LDS.128 R44, [R0+0x30] ;  /* 0x00003000002c0984 */ /* 0x0004620000000c00 */
[C---:B------:R-:W-:Y:S04]  /*7d60*/  ISETP.NE.AND P0, PT, R88.reuse, 0x4, PT ;  /* 0x000000045800780c */ /* 0x040fe80003f05270 */
[----:B------:R-:W-:Y:S02]  /*7d70*/  SEL R88, R88, RZ, P0 ;  /* 0x000000ff58587207 */ /* 0x000fe40000000000 */
[----:B------:R-:W-:Y:S02]  /*7d80*/  SEL R90, RZ, 0x1, P0 ;  /* 0x00000001ff5a7807 */ /* 0x000fe40000000000 */
.L_x_124:
[----:B------:R-:W-:Y:S05]  /*7d90*/  BSYNC B1 ;  /* 0x0000000000017941 */ /* 0x000fea0003800000 */
.L_x_123:
        /* <DEDUP_REMOVED lines=21> */
.L_x_128:
[----:B----4-:R-:W-:Y:S01]  /*7ef0*/  LOP3.LUT R20, R56, 0xffffe000, RZ, 0xc0, !PT ;  /* 0xffffe00038147812 */ /* 0x010fe200078ec0ff */
[----:B------:R-:W-:Y:S05]  /*7f00*/  WARPSYNC.ALL ;  /* 0x0000000000007948 */ /* 0x000fea0003800000 */
[----:B------:R-:W-:Y:S01]  /*7f10*/  R2UR UR4, R34 ;  /* 0x00000000220472ca */ /* 0x000fe200000e0000 */
[----:B------:R-:W-:Y:S01]  /*7f20*/  IMAD.U32 R92, RZ, RZ, UR43 ;  /* 0x0000002bff5c7e24 */ /* 0x000fe2000f8e00ff */
[----:B------:R-:W-:Y:S01]  /*7f30*/  LOP3.LUT R21, R57, 0xffffe000, RZ, 0xc0, !PT ;  /* 0xffffe00039157812 */ /* 0x000fe200078ec0ff */
[----:B-1----:R-:W-:Y:S01]  /*7f40*/  IMAD.U32 R91, RZ, RZ, UR37 ;  /* 0x00000025ff5b7e24 */ /* 0x002fe2000f8e00ff */
        /* <DEDUP_REMOVED lines=8> */
[----:B------:R-:W-:Y:S03]  /*7fd0*/  @P6 SHF.L.U32 R93, R90, 0x1f, RZ ;  /* 0x0000001f5a5d6819 */ /* 0x000fe600000006ff */
        /* <DEDUP_REMOVED lines=83> */
.L_x_130:
[----:B------:R-:W-:Y:S05]  /*8510*/  BSYNC.RECONVERGENT B0 ;  /* 0x0000000000007941 */ /* 0x000fea0003800200 */
.L_x_129:
        /* <DEDUP_REMOVED lines=18> */
[----:B------:R-:W-:Y:S04]  /*8640*/  SHF.L.U32 R5, R90, 0x1f, RZ ;  /* 0x0000001f5a057819 */ /* 0x000fe800000006ff */
[----:B------:R-:W1:Y:S02]  /*8650*/  SYNCS.PHASECHK.TRANS64.TRYWAIT P0, [R92+URZ+0x60], R5 ;  /* 0x000060055c0075a7 */ /* 0x000e6400080011ff */
[----:B-1----:R-:W-:Y:S05]  /*8660*/  @!P0 BRA `(.L_x_135) ;  /* 0x00000034008c8947 */ /* 0x002fea0003800000 */
.L_x_134:
[----:B------:R-:W-:Y:S05]  /*8670*/  BSYNC B0 ;  /* 0x0000000000007941 */ /* 0x000fea0003800000 */
.L_x_133:
[----:B------:R-:W-:Y:S01]  /*8680*/  ISETP.NE.AND P0, PT, R89, RZ, PT ;  /* 0x000000ff5900720c */ /* 0x000fe20003f05270 */
[----:B------:R-:W-:Y:S11]  /*8690*/  VIADD R88, R88, 0x1 ;  /* 0x0000000158587836 */ /* 0x000ff60000000000 */
[----:B------:R-:W-:Y:S01]  /*86a0*/  @!UPT UIADD3 URZ, UPT, UPT, URZ, URZ, URZ ;  /* 0x000000fffffff290 */ /* 0x000fe2000fffe0ff */
[----:B------:R2:W4:Y:S04]  /*86b0*/  @P0 LDS.128 R56, [R4] ;  /* 0x0000000004380984 */ /* 0x0005280000000c00 */
[----:B------:R2:W2:Y:S04]  /*86c0*/  @P0 LDS.128 R52, [R3+0x10] ;  /* 0x0000100003340984 */ /* 0x0004a80000000c00 */
[----:B------:R2:W2:Y:S04]  /*86d0*/  @P0 LDS.128 R48, [R2+0x20] ;  /* 0x0000200002300984 */ /* 0x0004a80000000c00 */
[----:B------:R2:W2:Y:S01]  /*86e0*/  @P0 LDS.128 R44, [R0+0x30] ;  /* 0x00003000002c0984 */ /* 0x0004a20000000c00 */
[C---:B------:R-:W-:Y:S04]  /*86f0*/  ISETP.NE.AND P0, PT, R88.reuse, 0x4, PT ;  /* 0x000000045800780c */ /* 0x040fe80003f05270 */
[----:B-1----:R-:W-:Y:S02]  /*8700*/  SEL R5, RZ, 0x1, P0 ;  /* 0x00000001ff057807 */ /* 0x002fe40000000000 */
[----:B------:R-:W-:Y:S02]  /*8710*/  SEL R88, R88, RZ, P0 ;  /* 0x000000ff58587207 */ /* 0x000fe40000000000 */
[----:B------:R-:W-:Y:S02]  /*8720*/  LOP3.LUT R90, R90, R5, RZ, 0x3c, !PT ;  /* 0x000000055a5a7212 */ /* 0x000fe400078e3cff */
.L_x_132:
[----:B------:R-:W-:Y:S05]  /*8730*/  BSYNC B1 ;  /* 0x0000000000017941 */ /* 0x000fea0003800000 */
.L_x_131:
        /* <DEDUP_REMOVED lines=21> */
.L_x_136:
[----:B----4-:R-:W-:Y:S01]  /*8890*/  LOP3.LUT R20, R56, 0xffffe000, RZ, 0xc0, !PT ;  /* 0xffffe00038147812 */ /* 0x010fe200078ec0ff */
        /* <DEDUP_REMOVED lines=11> */
[----:B-1----:R-:W1:Y:S10]  /*8950*/  LDTM.x16 R4, tmem[UR4+0x40] ;  /* 0x00004004000479ee */ /* 0x002e740008240000 */
        /* <DEDUP_REMOVED lines=31> */
[----:B------:R1:W-:Y:S01]  /*8b50*/  STS.128 [R79], R36 ;  /* 0x000000244f007388 */ /* 0x0003e20000000c00 */
        /* <DEDUP_REMOVED lines=45> */
[----:B------:R-:W-:Y:S02]  /*8e30*/  UIADD3 UR8, UP0, UPT, UR52, 0x680, URZ ;  /* 0x0000068034087890 */ /* 0x000fe4000ff1e0ff */
[----:B------:R-:W-:Y:S02]  /*8e40*/  UIADD3 UR5, UPT, UPT, UR41, 0x40, URZ ;  /* 0x0000004029057890 */ /* 0x000fe4000fffe0ff */
[----:B------:R-:W-:Y:S01]  /*8e50*/  MOV R73, UR10 ;  /* 0x0000000a00497c02 */ /* 0x000fe20008000f00 */
[----:B------:R-:W-:Y:S01]  /*8e60*/  UIADD3.X UR9, UPT, UPT, URZ, UR53, URZ, UP0, !UPT ;  /* 0x00000035ff097290 */ /* 0x000fe200087fe4ff */
[----:B------:R-:W-:Y:S02]  /*8e70*/  UMOV UR6, UR42 ;  /* 0x0000002a00067c82 */ /* 0x000fe40008000000 */
[----:B------:R-:W-:Y:S01]  /*8e80*/  R2UR UR4, R73 ;  /* 0x00000000490472ca */ /* 0x000fe200000e0000 */
[----:B------:R-:W-:Y:S11]  /*8e90*/  UMOV UR7, UR36 ;  /* 0x0000002400077c82 */ /* 0x000ff60008000000 */
[----:B------:R-:W-:Y:S01]  /*8ea0*/  @!UPT UIADD3 URZ, UPT, UPT, URZ, URZ, URZ ;  /* 0x000000fffffff290 */ /* 0x000fe2000fffe0ff */
[----:B------:R2:W-:Y:S01]  /*8eb0*/  UTMASTG.3D [UR4], [UR8] ;  /* 0x00000004080073b5 */ /* 0x0005e20008010000 */
[----:B------:R0:W-:Y:S01]  /*8ec0*/  UTMACMDFLUSH ;  /* 0x00000000000079b7 */ /* 0x0001e20000000000 */
[----:B--2---:R-:W-:Y:S04]  /*8ed0*/  DEPBAR.LE SB0, 0x1 ;  /* 0x000080400000791a */ /* 0x004fe80000000000 */
.L_x_138:
[----:B------:R-:W-:Y:S05]  /*8ee0*/  BSYNC.RECONVERGENT B0 ;  /* 0x0000000000007941 */ /* 0x000fea0003800200 */
.L_x_137:
        /* <DEDUP_REMOVED lines=21> */
.L_x_142:
[----:B------:R-:W-:Y:S05]  /*9040*/  BSYNC B0 ;  /* 0x0000000000007941 */ /* 0x000fea0003800000 */
.L_x_141:
        /* <DEDUP_REMOVED lines=11> */
.L_x_140:
[----:B------:R-:W-:Y:S05]  /*9100*/  BSYNC B1 ;  /* 0x0000000000017941 */ /* 0x000fea0003800000 */
.L_x_139:
        /* <DEDUP_REMOVED lines=21> */
.L_x_144:
        /* <DEDUP_REMOVED lines=98> */
.L_x_146:
[----:B------:R-:W-:Y:S05]  /*9880*/  BSYNC.RECONVERGENT B0 ;  /* 0x0000000000007941 */ /* 0x000fea0003800200 */
.L_x_145:
        /* <DEDUP_REMOVED lines=21> */
.L_x_150:
[----:B------:R-:W-:Y:S05]  /*99e0*/  BSYNC B0 ;  /* 0x0000000000007941 */ /* 0x000fea0003800000 */
.L_x_149:
        /* <DEDUP_REMOVED lines=11> */
.L_x_148:
[----:B------:R-:W-:Y:S05]  /*9aa0*/  BSYNC B1 ;  /* 0x0000000000017941 */ /* 0x000fea0003800000 */
.L_x_147:
        /* <DEDUP_REMOVED lines=21> */
.L_x_152:
        /* <DEDUP_REMOVED lines=98> */
.L_x_154:
[----:B------:R-:W-:Y:S05]  /*a220*/  BSYNC.RECONVERGENT B0 ;  /* 0x0000000000007941 */ /* 0x000fea0003800200 */
.L_x_153:
        /* <DEDUP_REMOVED lines=13> */
[C---:B------:R-:W-:Y:S01]  /*a300*/  @P1 IMAD R3, R88.reuse, 0x2000, R79 ;  /* 0x0000200058031824 */ /* 0x040fe200078e024f */
[C---:B------:R-:W-:Y:S01]  /*a310*/  @P1 LEA R0, R88.reuse, R77, 0xd ;  /* 0x0000004d58001211 */ /* 0x040fe200078e68ff */
[C---:B------:R-:W-:Y:S02]  /*a320*/  @P1 IMAD R2, R88.reuse, 0x2000, R78 ;  /* 0x0000200058021824 */ /* 0x040fe400078e024e */
[----:B------:R-:W-:Y:S01]  /*a330*/  @P1 IMAD R88, R88, 0x2000, R85 ;  /* 0x0000200058581824 */ /* 0x000fe200078e0255 */
[----:B------:R-:W-:Y:S06]  /*a340*/  @P0 BRA `(.L_x_158) ;  /* 0x00000000000c0947 */ /* 0x000fec0003800000 */
[----:B-1----:R-:W-:Y:S04]  /*a350*/  SHF.L.U32 R5, R90, 0x1f, RZ ;  /* 0x0000001f5a057819 */ /* 0x002fe800000006ff */
[----:B------:R-:W1:Y:S02]  /*a360*/  SYNCS.PHASECHK.TRANS64.TRYWAIT P0, [R92+URZ+0x60], R5 ;  /* 0x000060055c0075a7 */ /* 0x000e6400080011ff */
[----:B-1----:R-:W-:Y:S05]  /*a370*/  @!P0 BRA `(.L_x_159) ;  /* 0x0000001800848947 */ /* 0x002fea0003800000 */
.L_x_158:
[----:B------:R-:W-:Y:S05]  /*a380*/  BSYNC B0 ;  /* 0x0000000000007941 */ /* 0x000fea0003800000 */
.L_x_157:
[----:B------:R-:W-:Y:S11]  /*a390*/  ISETP.NE.AND P0, PT, R89, RZ, PT ;  /* 0x000000ff5900720c */ /* 0x000ff60003f05270 */
[----:B------:R-:W-:Y:S02]  /*a3a0*/  @!UPT UIADD3 URZ, UPT, UPT, URZ, URZ, URZ ;  /* 0x000000fffffff290 */ /* 0x000fe4000fffe0ff */
[----:B------:R2:W4:Y:S04]  /*a3b0*/  @P0 LDS.128 R56, [R3] ;  /* 0x0000000003380984 */ /* 0x0005280000000c00 */
[----:B------:R2:W1:Y:S04]  /*a3c0*/  @P0 LDS.128 R52, [R2+0x10] ;  /* 0x0000100002340984 */ /* 0x0004680000000c00 */
[----:B------:R2:W1:Y:S04]  /*a3d0*/  @P0 LDS.128 R48, [R0+0x20] ;  /* 0x0000200000300984 */ /* 0x0004680000000c00 */
[----:B------:R2:W1:Y:S02]  /*a3e0*/  @P0 LDS.128 R44, [R88+0x30] ;  /* 0x00003000582c0984 */ /* 0x0004640000000c00 */
.L_x_156:
[----:B------:R-:W-:Y:S05]  /*a3f0*/  BSYNC B1 ;  /* 0x0000000000017941 */ /* 0x000fea0003800000 */
.L_x_155:
        /* <DEDUP_REMOVED lines=21> */
.L_x_160:
[----:B------:R-:W-:Y:S01]  /*a550*/  ISETP.NE.AND P0, PT, R81, RZ, PT ;  /* 0x000000ff5100720c */ /* 0x000fe20003f05270 */
[----:B------:R-:W-:Y:S05]  /*a560*/  WARPSYNC.ALL ;  /* 0x0000000000007948 */ /* 0x000fea0003800000 */
[----:B------:R-:W-:Y:S01]  /*a570*/  R2UR UR4, R34 ;  /* 0x00000000220472ca */ /* 0x000fe200000e0000 */
[----:B------:R-:W-:Y:S01]  /*a580*/  BSSY.RECONVERGENT B0, `(.L_x_161) ;  /* 0x000005c000007945 */ /* 0x000fe20003800200 */
[----:B------:R-:W-:Y:S02]  /*a590*/  R2UR UR5, R87 ;  /* 0x00000000570572ca */ /* 0x000fe400000e0000 */
[----:B----4-:R-:W-:Y:S02]  /*a5a0*/  LOP3.LUT R0, R56, 0xffffe000, RZ, 0xc0, !PT ;  /* 0xffffe00038007812 */ /* 0x010fe400078ec0ff */
[----:B------:R-:W-:Y:S02]  /*a5b0*/  LOP3.LUT R2, R57, 0xffffe000, RZ, 0xc0, !PT ;  /* 0xffffe00039027812 */ /* 0x000fe400078ec0ff */
[----:B------:R-:W-:Y:S02]  /*a5c0*/  LOP3.LUT R3, R58, 0xffffe000, RZ, 0xc0, !PT ;  /* 0xffffe0003a037812 */ /* 0x000fe400078ec0ff */
[----:B------:R-:W-:Y:S02]  /*a5d0*/  LOP3.LUT R20, R59, 0xffffe000, RZ, 0xc0, !PT ;  /* 0xffffe0003b147812 */ /* 0x000fe400078ec0ff */
[----:B-1----:R-:W-:Y:S01]  /*a5e0*/  LOP3.LUT R21, R52, 0xffffe000, RZ, 0xc0, !PT ;  /* 0xffffe00034157812 */ /* 0x002fe200078ec0ff */
[----:B------:R-:W1:Y:S01]  /*a5f0*/  LDTM.x16 R4, tmem[UR4+0x70] ;  /* 0x00007004000479ee */ /* 0x000e620008240000 */
[----:B------:R-:W-:Y:S01]  /*a600*/  LOP3.LUT R36, R53, 0xffffe000, RZ, 0xc0, !PT ;  /* 0xffffe00035247812 */ /* 0x000fe200078ec0ff */
[----:B------:R-:W-:Y:S01]  /*a610*/  UIADD3 UR5, UPT, UPT, UR5, 0xf0, URZ ;  /* 0x000000f005057890 */ /* 0x000fe2000fffe0ff */
[----:B------:R-:W-:Y:S01]  /*a620*/  LOP3.LUT R37, R54, 0xffffe000, RZ, 0xc0, !PT ;  /* 0xffffe00036257812 */ /* 0x000fe200078ec0ff */
[----:B------:R-:W-:Y:S01]  /*a630*/  NOP ;  /* 0x0000000000007918 */ /* 0x000fe20000000000 */
[----:B------:R-:W-:Y:S01]  /*a640*/  LOP3.LUT R38, R55, 0xffffe000, RZ, 0xc0, !PT ;  /* 0xffffe00037267812 */ /* 0x000fe200078ec0ff */
[----:B------:R-:W-:Y:S01]  /*a650*/  UPRMT UR5, UR37, 0x654, UR5 ;  /* 0x0000065425057896 */ /* 0x000fe20008000005 */
[----:B------:R-:W-:Y:S02]  /*a660*/  LOP3.LUT R39, R48, 0xffffe000, RZ, 0xc0, !PT ;  /* 0xffffe00030277812 */ /* 0x000fe400078ec0ff */
[----:B------:R-:W-:Y:S02]  /*a670*/  LOP3.LUT R40, R49, 0xffffe000, RZ, 0xc0, !PT ;  /* 0xffffe00031287812 */ /* 0x000fe400078ec0ff */
[----:B------:R-:W-:Y:S02]  /*a680*/  LOP3.LUT R41, R50, 0xffffe000, RZ, 0xc0, !PT ;  /* 0xffffe00032297812 */ /* 0x000fe400078ec0ff */
[----:B------:R-:W-:Y:S02]  /*a690*/  LOP3.LUT R42, R51, 0xffffe000, RZ, 0xc0, !PT ;  /* 0xffffe000332a7812 */ /* 0x000fe400078ec0ff */
[----:B-1----:R-:W-:Y:S01]  /*a6a0*/  SYNCS.ARRIVE.TRANS64.RED.A1T0 RZ, [UR5], RZ ;  /* 0x000000ffffff79a7 */ /* 0x002fe20008100405 */
[----:B------:R-:W-:Y:S02]  /*a6b0*/  LOP3.LUT R43, R44, 0xffffe000, RZ, 0xc0, !PT ;  /* 0xffffe0002c2b7812 */ /* 0x000fe400078ec0ff */
[----:B------:R-:W-:Y:S02]  /*a6c0*/  LOP3.LUT R44, R45, 0xffffe000, RZ, 0xc0, !PT ;  /* 0xffffe0002d2c7812 */ /* 0x000fe400078ec0ff */
[----:B------:R-:W-:Y:S02]  /*a6d0*/  LOP3.LUT R45, R46, 0xffffe000, RZ, 0xc0, !PT ;  /* 0xffffe0002e2d7812 */ /* 0x000fe400078ec0ff */
[----:B------:R-:W-:Y:S01]  /*a6e0*/  LOP3.LUT R46, R47, 0xffffe000, RZ, 0xc0, !PT ;  /* 0xffffe0002f2e7812 */ /* 0x000fe200078ec0ff */
[C---:B------:R-:W-:Y:S01]  /*a6f0*/  FMUL R4, R32.reuse, R4 ;  /* 0x0000000420047220 */ /* 0x040fe20000400000 */
[C---:B------:R-:W-:Y:S01]  /*a700*/  FMUL R5, R32.reuse, R5 ;  /* 0x0000000520057220 */ /* 0x040fe20000400000 */
[C---:B------:R-:W-:Y:S01]  /*a710*/  FMUL R6, R32.reuse, R6 ;  /* 0x0000000620067220 */ /* 0x040fe20000400000 */
[C---:B------:R-:W-:Y:S01]  /*a720*/  FMUL R7, R32.reuse, R7 ;  /* 0x0000000720077220 */ /* 0x040fe20000400000 */
[C---:B------:R-:W-:Y:S01]  /*a730*/  FFMA R4, R35.reuse, R0, R4 ;  /* 0x0000000023047223 */ /* 0x040fe20000000004 */
[C---:B------:R-:W-:Y:S01]  /*a740*/  FFMA R5, R35.reuse, R2, R5 ;  /* 0x0000000223057223 */ /* 0x040fe20000000005 */
[C---:B------:R-:W-:Y:S01]  /*a750*/  FFMA R6, R35.reuse, R3, R6 ;  /* 0x0000000323067223 */ /* 0x040fe20000000006 */
[C---:B------:R-:W-:Y:S01]  /*a760*/  FFMA R7, R35.reuse, R20, R7 ;  /* 0x0000001423077223 */ /* 0x040fe20000000007 */
[C---:B------:R-:W-:Y:S01]  /*a770*/  FMUL R8, R32.reuse, R8 ;  /* 0x0000000820087220 */ /* 0x040fe20000400000 */
        /* <DEDUP_REMOVED lines=9> */
[----:B------:R-:W-:Y:S01]  /*a810*/  F2FP.TF32.F32.PACK_B R7, R7 ;  /* 0x00000007ff07723e */ /* 0x000fe200024050ff */
[C---:B------:R-:W-:Y:S01]  /*a820*/  FFMA R11, R35.reuse, R38, R11 ;  /* 0x00000026230b7223 */ /* 0x040fe2000000000b */
[C---:B------:R-:W-:Y:S01]  /*a830*/  FMUL R12, R32.reuse, R12 ;  /* 0x0000000c200c7220 */ /* 0x040fe20000400000 */
[----:B------:R-:W-:Y:S01]  /*a840*/  F2FP.TF32.F32.PACK_B R8, R8 ;  /* 0x00000008ff08723e */ /* 0x000fe200024050ff */
[C---:B------:R-:W-:Y:S01]  /*a850*/  FMUL R13, R32.reuse, R13 ;  /* 0x0000000d200d7220 */ /* 0x040fe20000400000 */
[----:B------:R1:W-:Y:S01]  /*a860*/  STS.128 [R79+0x6000], R4 ;  /* 0x006000044f007388 */ /* 0x0003e20000000c00 */
        /* <DEDUP_REMOVED lines=8> */
[C---:B------:R-:W-:Y:S01]  /*a8f0*/  FFMA R15, R35.reuse, R42, R15 ;  /* 0x0000002a230f7223 */ /* 0x040fe2000000000f */
[C---:B------:R-:W-:Y:S01]  /*a900*/  FMUL R16, R32.reuse, R16 ;  /* 0x0000001020107220 */ /* 0x040fe20000400000 */
[----:B------:R-:W-:Y:S01]  /*a910*/  F2FP.TF32.F32.PACK_B R12, R12 ;  /* 0x0000000cff0c723e */ /* 0x000fe200024050ff */
[----:B------:R1:W-:Y:S01]  /*a920*/  STS.128 [R78+0x6010], R8 ;  /* 0x006010084e007388 */ /* 0x0003e20000000c00 */
[C---:B------:R-:W-:Y:S01]  /*a930*/  FMUL R17, R32.reuse, R17 ;  /* 0x0000001120117220 */ /* 0x040fe20000400000 */
[C---:B------:R-:W-:Y:S01]  /*a940*/  FMUL R18, R32.reuse, R18 ;  /* 0x0000001220127220 */ /* 0x040fe20000400000 */
[----:B------:R-:W-:Y:S01]  /*a950*/  FMUL R19, R32, R19 ;  /* 0x0000001320137220 */ /* 0x000fe20000400000 */
[----:B------:R-:W-:Y:S01]  /*a960*/  F2FP.TF32.F32.PACK_B R13, R13 ;  /* 0x0000000dff0d723e */ /* 0x000fe200024050ff */
[C---:B------:R-:W-:Y:S01]  /*a970*/  FFMA R16, R35.reuse, R43, R16 ;  /* 0x0000002b23107223 */ /* 0x040fe20000000010 */
[----:B------:R-:W-:Y:S01]  /*a980*/  F2FP.TF32.F32.PACK_B R14, R14 ;  /* 0x0000000eff0e723e */ /* 0x000fe200024050ff */
[C---:B------:R-:W-:Y:S01]  /*a990*/  FFMA R17, R35.reuse, R44, R17 ;  /* 0x0000002c23117223 */ /* 0x040fe20000000011 */
[----:B------:R-:W-:Y:S01]  /*a9a0*/  F2FP.TF32.F32.PACK_B R15, R15 ;  /* 0x0000000fff0f723e */ /* 0x000fe200024050ff */
[C---:B------:R-:W-:Y:S01]  /*a9b0*/  FFMA R18, R35.reuse, R45, R18 ;  /* 0x0000002d23127223 */ /* 0x040fe20000000012 */
[----:B------:R-:W-:Y:S01]  /*a9c0*/  FFMA R19, R35, R46, R19 ;  /* 0x0000002e23137223 */ /* 0x000fe20000000013 */
[----:B------:R-:W-:Y:S02]  /*a9d0*/  F2FP.TF32.F32.PACK_B R16, R16 ;  /* 0x00000010ff10723e */ /* 0x000fe400024050ff */
[----:B------:R1:W-:Y:S01]  /*a9e0*/  STS.128 [R77+0x6020], R12 ;  /* 0x0060200c4d007388 */ /* 0x0003e20000000c00 */
[----:B------:R-:W-:Y:S02]  /*a9f0*/  F2FP.TF32.F32.PACK_B R17, R17 ;  /* 0x00000011ff11723e */ /* 0x000fe400024050ff */
        /* <DEDUP_REMOVED lines=20> */
.L_x_162:
[----:B------:R-:W-:Y:S05]  /*ab40*/  BSYNC.RECONVERGENT B0 ;  /* 0x0000000000007941 */ /* 0x000fea0003800200 */
.L_x_161:
[----:B------:R-:W-:Y:S01]  /*ab50*/  BAR.SYNC.DEFER_BLOCKING 0x1, 0x80 ;  /* 0x0042000000007b1d */ /* 0x000fe20000010000 */
[----:B------:R-:W-:Y:S01]  /*ab60*/  UISETP.NE.AND UP0, UPT, UR49, -0x8, UPT ;  /* 0xfffffff83100788c */ /* 0x000fe2000bf05270 */
[----:B------:R-:W-:Y:S08]  /*ab70*/  IADD3 R0, PT, PT, R30, 0x1, RZ ;  /* 0x000000011e007810 */ /* 0x000ff00007ffe0ff */
[----:B------:R-:W-:Y:S05]  /*ab80*/  BRA.U !UP0, `(.L_x_163) ;  /* 0x0000000108287547 */ /* 0x000fea000b800000 */
[----:B------:R-:W-:Y:S01]  /*ab90*/  ISETP.NE.AND P0, PT, R86, RZ, PT ;  /* 0x000000ff5600720c */ /* 0x000fe20003f05270 */
[----:B------:R-:W-:Y:S01]  /*aba0*/  IMAD.U32 R3, RZ, RZ, UR51 ;  /* 0x00000033ff037e24 */ /* 0x000fe2000f8e00ff */
[----:B------:R-:W-:Y:S01]  /*abb0*/  UIADD3 UR51, UPT, UPT, UR51, 0x1, URZ ;  /* 0x0000000133337890 */ /* 0x000fe2000fffe0ff */
[----:B------:R-:W-:Y:S03]  /*abc0*/  IMAD.U32 R2, RZ, RZ, UR37 ;  /* 0x00000025ff027e24 */ /* 0x000fe6000f8e00ff */
[----:B------:R-:W-:Y:S04]  /*abd0*/  UISETP.NE.AND UP0, UPT, UR51, 0x4, UPT ;  /* 0x000000043300788c */ /* 0x000fe8000bf05270 */
[----:B------:R-:W-:Y:S03]  /*abe0*/  USEL UR51, UR51, URZ, UP0 ;  /* 0x000000ff33337287 */ /* 0x000fe60008000000 */
[----:B------:R-:W-:Y:S05]  /*abf0*/  @P0 LEA R3, R3, UR48, 0x3 ;  /* 0x0000003003030c11 */ /* 0x000fea000f8e18ff */
[----:B------:R-:W-:Y:S05]  /*ac00*/  @P0 VIADD R3, R3, 0x80 ;  /* 0x0000008003030836 */ /* 0x000fea0000000000 */
[----:B------:R-:W-:Y:S04]  /*ac10*/  @P0 PRMT R2, R2, 0x654, R3 ;  /* 0x0000065402020816 */ /* 0x000fe80000000003 */
[----:B------:R2:W-:Y:S03]  /*ac20*/  @P0 SYNCS.ARRIVE.TRANS64.RED.A1T0 RZ, [R2+URZ], RZ ;  /* 0x000000ff02ff09a7 */ /* 0x0005e600081004ff */
.L_x_163:
[----:B------:R-:W-:Y:S01]  /*ac30*/  ISETP.NE.AND P2, PT, R82, RZ, PT ;  /* 0x000000ff5200720c */ /* 0x000fe20003f45270 */
[----:B------:R-:W-:Y:S01]  /*ac40*/  UIADD3 UR49, UPT, UPT, UR49, 0x8, URZ ;  /* 0x0000000831317890 */ /* 0x000fe2000fffe0ff */
[----:B------:R-:W-:Y:S01]  /*ac50*/  ISETP.NE.AND P0, PT, R84, 0x2, PT ;  /* 0x000000025400780c */ /* 0x000fe20003f05270 */
[----:B------:R-:W-:Y:S01]  /*ac60*/  IMAD.IADD R20, R29, 0x1, R66 ;  /* 0x000000011d147824 */ /* 0x000fe200078e0242 */
[----:B------:R-:W-:Y:S01]  /*ac70*/  ISETP.NE.AND P1, PT, R0, 0x4, PT ;  /* 0x000000040000780c */ /* 0x000fe20003f25270 */
[----:B------:R-:W-:Y:S01]  /*ac80*/  IMAD.IADD R21, R31, 0x1, R68 ;  /* 0x000000011f157824 */ /* 0x000fe200078e0244 */
[----:B--2---:R-:W-:Y:S02]  /*ac90*/  SEL R2, RZ, 0x1, P0 ;  /* 0x00000001ff027807 */ /* 0x004fe40000000000 */
[----:B------:R-:W-:Y:S02]  /*aca0*/  SEL R3, RZ, 0x1, P1 ;  /* 0x00000001ff037807 */ /* 0x000fe40000800000 */
[----:B------:R-:W-:Y:S02]  /*acb0*/  LOP3.LUT R75, R75, R2, RZ, 0x3c, !PT ;  /* 0x000000024b4b7212 */ /* 0x000fe400078e3cff */
[----:B------:R-:W-:Y:S02]  /*acc0*/  LOP3.LUT R76, R76, R3, RZ, 0x3c, !PT ;  /* 0x000000034c4c7212 */ /* 0x000fe400078e3cff */
[----:B------:R-:W-:Y:S02]  /*acd0*/  @P2 R2UR UR36, R74 ;  /* 0x000000004a2422ca */ /* 0x000fe400000e0000 */
[----:B------:R-:W-:Y:S02]  /*ace0*/  SEL R84, R84, RZ, P0 ;  /* 0x000000ff54547207 */ /* 0x000fe40000000000 */
[----:B------:R-:W-:Y:S01]  /*acf0*/  SEL R30, R0, RZ, P1 ;  /* 0x000000ff001e7207 */ /* 0x000fe20000800000 */
[----:B------:R-:W-:Y:S10]  /*ad00*/  @P2 BRA `(.L_x_164) ;  /* 0xffffffa400a82947 */ /* 0x000ff4000383ffff */
[----:B------:R-:W-:-:S09]  /*ad10*/  UISETP.NE.AND UP0, UPT, UR50, URZ, UPT ;  /* 0x000000ff3200728c */ /* 0x000fd2000bf05270 */
[----:B------:R-:W-:Y:S05]  /*ad20*/  BRA.U !UP0, `(.L_x_165) ;  /* 0x0000000108487547 */ /* 0x000fea000b800000 */
[----:B------:R-:W2:Y:S02]  /*ad30*/  LDCU.64 UR4, c[0x0][0x890] ;  /* 0x00011200ff0477ac */ /* 0x000ea40008000a00 */
[----:B--2---:R-:W-:-:S04]  /*ad40*/  UISETP.NE.U32.AND UP0, UPT, UR4, URZ, UPT ;  /* 0x000000ff0400728c */ /* 0x004fc8000bf05070 */
[----:B------:R-:W-:-:S09]  /*ad50*/  UISETP.NE.AND.EX UP0, UPT, UR5, URZ, UPT, UP0 ;  /* 0x000000ff0500728c */ /* 0x000fd2000bf05300 */
[----:B------:R-:W-:Y:S05]  /*ad60*/  BRA.U UP0, `(.L_x_166) ;  /* 0x00000001000c7547 */ /* 0x000fea000b800000 */
[----:B------:R-:W-:-:S13]  /*ad70*/  FSETP.NEU.AND P0, PT, R35, RZ, PT ;  /* 0x000000ff2300720b */ /* 0x000fda0003f0d000 */
[----:B------:R-:W-:Y:S05]  /*ad80*/  @!P0 EXIT ;  /* 0x000000000000894d */ /* 0x000fea0003800000 */
[----:B------:R-:W-:Y:S05]  /*ad90*/  BRA `(.L_x_165) ;  /* 0x00000000002c7947 */ /* 0x000fea0003800000 */
.L_x_166:
[----:B------:R-:W-:Y:S01]  /*ada0*/  ISETP.NE.AND P0, PT, R83, RZ, PT ;  /* 0x000000ff5300720c */ /* 0x000fe20003f05270 */
[----:B------:R-:W-:-:S12]  /*adb0*/  BSSY.RECONVERGENT B0, `(.L_x_165) ;  /* 0x0000009000007945 */ /* 0x000fd80003800200 */
[----:B------:R-:W-:Y:S05]  /*adc0*/  @P0 BRA `(.L_x_167) ;  /* 0x0000000000140947 */ /* 0x000fea0003800000 */
[----:B------:R-:W2:Y:S02]  /*add0*/  LDCU.64 UR4, c[0x0][0x888] ;  /* 0x00011100ff0477ac */ /* 0x000ea40008000a00 */
[----:B--2---:R-:W-:-:S04]  /*ade0*/  ISETP.NE.U32.AND P0, PT, RZ, UR4, PT ;  /* 0x00000004ff007c0c */ /* 0x004fc8000bf05070 */
[----:B------:R-:W-:-:S13]  /*adf0*/  ISETP.NE.AND.EX P0, PT, RZ, UR5, PT, P0 ;  /* 0x00000005ff007c0c */ /* 0x000fda000bf05300 */
[----:B------:R-:W-:Y:S05]  /*ae00*/  @!P0 EXIT ;  /* 0x000000000000894d */ /* 0x000fea0003800000 */
[----:B------:R-:W-:Y:S05]  /*ae10*/  BRA `(.L_x_168) ;  /* 0x0000000000087947 */ /* 0x000fea0003800000 */
.L_x_167:
[----:B------:R-:W-:-:S13]  /*ae20*/  FSETP.NEU.AND P0, PT, R35, RZ, PT ;  /* 0x000000ff2300720b */ /* 0x000fda0003f0d000 */
[----:B------:R-:W-:Y:S05]  /*ae30*/  @!P0 EXIT ;  /* 0x000000000000894d */ /* 0x000fea0003800000 */
.L_x_168:
[----:B------:R-:W-:Y:S05]  /*ae40*/  BSYNC.RECONVERGENT B0 ;  /* 0x0000000000007941 */ /* 0x000fea0003800200 */
.L_x_165:
[----:B------:R-:W-:Y:S01]  /*ae50*/  ULEA UR4, UR51, UR48, 0x3 ;  /* 0x0000003033047291 */ /* 0x000fe2000f8e18ff */
[----:B------:R-:W-:-:S04]  /*ae60*/  DEPBAR.LE SB0, 0x0 ;  /* 0x000080000000791a */ /* 0x000fc80000000000 */
[----:B------:R-:W-:-:S04]  /*ae70*/  UIADD3 UR4, UPT, UPT, UR4, 0x80, URZ ;  /* 0x0000008004047890 */ /* 0x000fc8000fffe0ff */
[----:B------:R-:W-:-:S09]  /*ae80*/  UPRMT UR4, UR37, 0x654, UR4 ;  /* 0x0000065425047896 */ /* 0x000fd20008000004 */
[----:B------:R-:W-:Y:S01]  /*ae90*/  SYNCS.ARRIVE.TRANS64.RED.A1T0 RZ, [UR4], RZ ;  /* 0x000000ffffff79a7 */ /* 0x000fe20008100404 */
[----:B------:R-:W-:Y:S05]  /*aea0*/  EXIT ;  /* 0x000000000000794d */ /* 0x000fea0003800000 */
.L_x_19:
[----:B--2---:R2:W1:Y:S02]  /*aeb0*/  SYNCS.PHASECHK.TRANS64.TRYWAIT P0, [R3+URZ+0x120], R2 ;  /* 0x00012002030075a7 */ /* 0x00446400080011ff */
[----:B-1----:R-:W-:Y:S05]  /*aec0*/  @!P0 NANOSLEEP.SYNCS 0x989680 ;  /* 0x009896800000895d */ /* 0x002fea0003900000 */
[----:B------:R-:W1:Y:S02]  /*aed0*/  @!P0 SYNCS.PHASECHK.TRANS64 P0, [R3+URZ+0x120], R2 ;  /* 0x00012002030085a7 */ /* 0x000e6400080010ff */
[----:B-1----:R-:W-:Y:S05]  /*aee0*/  @!P0 BRA `(.L_x_19) ;  /* 0xfffffffc00f08947 */ /* 0x002fea000383ffff */
[----:B------:R-:W-:Y:S05]  /*aef0*/  BRA `(.L_x_169) ;  /* 0xffffff6400cc7947 */ /* 0x000fea000383ffff */
.L_x_22:
[----:B-1----:R-:W-:-:S07]  /*af00*/  MOV R2, UR33 ;  /* 0x0000002100027c02 */ /* 0x002fce0008000f00 */
.L_x_170:
[----:B-1----:R1:W2:Y:S02]  /*af10*/  SYNCS.PHASECHK.TRANS64.TRYWAIT P0, [R2+URZ+0x30], R5 ;  /* 0x00003005020075a7 */ /* 0x0022a400080011ff */
[----:B--2---:R-:W-:Y:S05]  /*af20*/  @!P0 NANOSLEEP.SYNCS 0x989680 ;  /* 0x009896800000895d */ /* 0x004fea0003900000 */
[----:B------:R-:W2:Y:S02]  /*af30*/  @!P0 SYNCS.PHASECHK.TRANS64 P0, [R2+URZ+0x30], R5 ;  /* 0x00003005020085a7 */ /* 0x000ea400080010ff */
[----:B--2---:R-:W-:Y:S05]  /*af40*/  @!P0 BRA `(.L_x_170) ;  /* 0xfffffffc00f08947 */ /* 0x004fea000383ffff */
[----:B------:R-:W-:Y:S05]  /*af50*/  BRA `(.L_x_21) ;  /* 0xffffff68001c7947 */ /* 0x000fea000383ffff */
.L_x_28:
[----:B-1----:R-:W-:-:S07]  /*af60*/  MOV R2, UR17 ;  /* 0x0000001100027c02 */ /* 0x002fce0008000f00 */
.L_x_171:
[----:B-1----:R1:W2:Y:S02]  /*af70*/  SYNCS.PHASECHK.TRANS64.TRYWAIT P0, [R2+URZ+0x30], R5 ;  /* 0x00003005020075a7 */ /* 0x0022a400080011ff */
[----:B--2---:R-:W-:Y:S05]  /*af80*/  @!P0 NANOSLEEP.SYNCS 0x989680 ;  /* 0x009896800000895d */ /* 0x004fea0003900000 */
[----:B------:R-:W2:Y:S02]  /*af90*/  @!P0 SYNCS.PHASECHK.TRANS64 P0, [R2+URZ+0x30], R5 ;  /* 0x00003005020085a7 */ /* 0x000ea400080010ff */
[----:B--2---:R-:W-:Y:S05]  /*afa0*/  @!P0 BRA `(.L_x_171) ;  /* 0xfffffffc00f08947 */ /* 0x004fea000383ffff */
[----:B------:R-:W-:Y:S05]  /*afb0*/  BRA `(.L_x_27) ;  /* 0xffffff6800c07947 */ /* 0x000fea000383ffff */
.L_x_32:
[----:B-1----:R1:W2:Y:S02]  /*afc0*/  SYNCS.PHASECHK.TRANS64.TRYWAIT P0, [R2+URZ+0xb0], R3 ;  /* 0x0000b003020075a7 */ /* 0x0022a400080011ff */
[----:B--2---:R-:W-:Y:S05]  /*afd0*/  @!P0 NANOSLEEP.SYNCS 0x989680 ;  /* 0x009896800000895d */ /* 0x004fea0003900000 */
[----:B------:R-:W2:Y:S02]  /*afe0*/  @!P0 SYNCS.PHASECHK.TRANS64 P0, [R2+URZ+0xb0], R3 ;  /* 0x0000b003020085a7 */ /* 0x000ea400080010ff */
[----:B--2---:R-:W-:Y:S05]  /*aff0*/  @!P0 BRA `(.L_x_32) ;  /* 0xfffffffc00f08947 */ /* 0x004fea000383ffff */
[----:B------:R-:W-:Y:S05]  /*b000*/  BRA `(.L_x_172) ;  /* 0xffffff6c004c7947 */ /* 0x000fea000383ffff */
.L_x_36:
[----:B----4-:R-:W-:-:S07]  /*b010*/  MOV R0, UR5 ;  /* 0x0000000500007c02 */ /* 0x010fce0008000f00 */
.L_x_173:
[----:B-1----:R1:W2:Y:S02]  /*b020*/  SYNCS.PHASECHK.TRANS64.TRYWAIT P0, [R0+URZ], R3 ;  /* 0x00000003000075a7 */ /* 0x0022a400080011ff */
[----:B--2---:R-:W-:Y:S05]  /*b030*/  @!P0 NANOSLEEP.SYNCS 0x989680 ;  /* 0x009896800000895d */ /* 0x004fea0003900000 */
[----:B------:R-:W2:Y:S02]  /*b040*/  @!P0 SYNCS.PHASECHK.TRANS64 P0, [R0+URZ], R3 ;  /* 0x00000003000085a7 */ /* 0x000ea400080010ff */
[----:B--2---:R-:W-:Y:S05]  /*b050*/  @!P0 BRA `(.L_x_173) ;  /* 0xfffffffc00f08947 */ /* 0x004fea000383ffff */
[----:B------:R-:W-:Y:S05]  /*b060*/  BRA `(.L_x_174) ;  /* 0xffffff7000bc7947 */ /* 0x000fea000383ffff */
.L_x_37:
[----:B----4-:R-:W-:-:S07]  /*b070*/  MOV R0, UR5 ;  /* 0x0000000500007c02 */ /* 0x010fce0008000f00 */
.L_x_175:
[----:B-1----:R1:W2:Y:S02]  /*b080*/  SYNCS.PHASECHK.TRANS64.TRYWAIT P0, [R0+URZ], R3 ;  /* 0x00000003000075a7 */ /* 0x0022a400080011ff */
[----:B--2---:R-:W-:Y:S05]  /*b090*/  @!P0 NANOSLEEP.SYNCS 0x989680 ;  /* 0x009896800000895d */ /* 0x004fea0003900000 */
[----:B------:R-:W2:Y:S02]  /*b0a0*/  @!P0 SYNCS.PHASECHK.TRANS64 P0, [R0+URZ], R3 ;  /* 0x00000003000085a7 */ /* 0x000ea400080010ff */
[----:B--2---:R-:W-:Y:S05]  /*b0b0*/  @!P0 BRA `(.L_x_175) ;  /* 0xfffffffc00f08947 */ /* 0x004fea000383ffff */
[----:B------:R-:W-:Y:S05]  /*b0c0*/  BRA `(.L_x_176) ;  /* 0xffffff7000c87947 */ /* 0x000fea000383ffff */
.L_x_38:
[----:B----4-:R-:W-:-:S07]  /*b0d0*/  MOV R0, UR5 ;  /* 0x0000000500007c02 */ /* 0x010fce0008000f00 */
.L_x_177:
[----:B-1----:R1:W2:Y:S02]  /*b0e0*/  SYNCS.PHASECHK.TRANS64.TRYWAIT P0, [R0+URZ], R3 ;  /* 0x00000003000075a7 */ /* 0x0022a400080011ff */
[----:B--2---:R-:W-:Y:S05]  /*b0f0*/  @!P0 NANOSLEEP.SYNCS 0x989680 ;  /* 0x009896800000895d */ /* 0x004fea0003900000 */
[----:B------:R-:W2:Y:S02]  /*b100*/  @!P0 SYNCS.PHASECHK.TRANS64 P0, [R0+URZ], R3 ;  /* 0x00000003000085a7 */ /* 0x000ea400080010ff */
[----:B--2---:R-:W-:Y:S05]  /*b110*/  @!P0 BRA `(.L_x_177) ;  /* 0xfffffffc00f08947 */ /* 0x004fea000383ffff */
[----:B------:R-:W-:Y:S05]  /*b120*/  BRA `(.L_x_178) ;  /* 0xffffff7000d47947 */ /* 0x000fea000383ffff */
.L_x_39:
[----:B----4-:R-:W-:-:S07]  /*b130*/  MOV R0, UR5 ;  /* 0x0000000500007c02 */ /* 0x010fce0008000f00 */
.L_x_179:
[----:B-1----:R1:W2:Y:S02]  /*b140*/  SYNCS.PHASECHK.TRANS64.TRYWAIT P0, [R0+URZ], R3 ;  /* 0x00000003000075a7 */ /* 0x0022a400080011ff */
[----:B--2---:R-:W-:Y:S05]  /*b150*/  @!P0 NANOSLEEP.SYNCS 0x989680 ;  /* 0x009896800000895d */ /* 0x004fea0003900000 */
[----:B------:R-:W2:Y:S02]  /*b160*/  @!P0 SYNCS.PHASECHK.TRANS64 P0, [R0+URZ], R3 ;  /* 0x00000003000085a7 */ /* 0x000ea400080010ff */
[----:B--2---:R-:W-:Y:S05]  /*b170*/  @!P0 BRA `(.L_x_179) ;  /* 0xfffffffc00f08947 */ /* 0x004fea000383ffff */
[----:B------:R-:W-:Y:S05]  /*b180*/  BRA `(.L_x_180) ;  /* 0xffffff7000e07947 */ /* 0x000fea000383ffff */
.L_x_40:
[----:B----4-:R-:W-:-:S07]  /*b190*/  MOV R0, UR5 ;  /* 0x0000000500007c02 */ /* 0x010fce0008000f00 */
.L_x_181:
[----:B-1----:R1:W2:Y:S02]  /*b1a0*/  SYNCS.PHASECHK.TRANS64.TRYWAIT P0, [R0+URZ], R3 ;  /* 0x00000003000075a7 */ /* 0x0022a400080011ff */
[----:B--2---:R-:W-:Y:S05]  /*b1b0*/  @!P0 NANOSLEEP.SYNCS 0x989680 ;  /* 0x009896800000895d */ /* 0x004fea0003900000 */
[----:B------:R-:W2:Y:S02]  /*b1c0*/  @!P0 SYNCS.PHASECHK.TRANS64 P0, [R0+URZ], R3 ;  /* 0x00000003000085a7 */ /* 0x000ea400080010ff */
[----:B--2---:R-:W-:Y:S05]  /*b1d0*/  @!P0 BRA `(.L_x_181) ;  /* 0xfffffffc00f08947 */ /* 0x004fea000383ffff */
[----:B------:R-:W-:Y:S05]  /*b1e0*/  BRA `(.L_x_182) ;  /* 0xffffff7000ec7947 */ /* 0x000fea000383ffff */
.L_x_43:
[----:B-1----:R1:W2:Y:S02]  /*b1f0*/  SYNCS.PHASECHK.TRANS64.TRYWAIT P0, [R0+URZ+0x110], R5 ;  /* 0x00011005000075a7 */ /* 0x0022a400080011ff */
[----:B--2---:R-:W-:Y:S05]  /*b200*/  @!P0 NANOSLEEP.SYNCS 0x989680 ;  /* 0x009896800000895d */ /* 0x004fea0003900000 */
[----:B------:R-:W2:Y:S02]  /*b210*/  @!P0 SYNCS.PHASECHK.TRANS64 P0, [R0+URZ+0x110], R5 ;  /* 0x00011005000085a7 */ /* 0x000ea400080010ff */
[----:B--2---:R-:W-:Y:S05]  /*b220*/  @!P0 BRA `(.L_x_43) ;  /* 0xfffffffc00f08947 */ /* 0x004fea000383ffff */
[----:B------:R-:W-:Y:S05]  /*b230*/  BRA `(.L_x_183) ;  /* 0xffffff7400487947 */ /* 0x000fea000383ffff */
.L_x_44:
[----:B------:R-:W-:-:S07]  /*b240*/  MOV R0, UR5 ;  /* 0x0000000500007c02 */ /* 0x000fce0008000f00 */
.L_x_184:
[----:B-1----:R1:W2:Y:S02]  /*b250*/  SYNCS.PHASECHK.TRANS64.TRYWAIT P0, [R0+URZ+0xc0], R5 ;  /* 0x0000c005000075a7 */ /* 0x0022a400080011ff */
[----:B--2---:R-:W-:Y:S05]  /*b260*/  @!P0 NANOSLEEP.SYNCS 0x989680 ;  /* 0x009896800000895d */ /* 0x004fea0003900000 */
[----:B------:R-:W2:Y:S02]  /*b270*/  @!P0 SYNCS.PHASECHK.TRANS64 P0, [R0+URZ+0xc0], R5 ;  /* 0x0000c005000085a7 */ /* 0x000ea400080010ff */
[----:B--2---:R-:W-:Y:S05]  /*b280*/  @!P0 BRA `(.L_x_184) ;  /* 0xfffffffc00f08947 */ /* 0x004fea000383ffff */
[----:B------:R-:W-:Y:S05]  /*b290*/  BRA `(.L_x_185) ;  /* 0xffffff7400587947 */ /* 0x000fea000383ffff */
.L_x_45:
[----:B-1----:R1:W2:Y:S02]  /*b2a0*/  SYNCS.PHASECHK.TRANS64.TRYWAIT P1, [R0+URZ+0xb0], R5 ;  /* 0x0000b005000075a7 */ /* 0x0022a400080211ff */
[----:B--2---:R-:W-:Y:S05]  /*b2b0*/  @!P1 NANOSLEEP.SYNCS 0x989680 ;  /* 0x009896800000995d */ /* 0x004fea0003900000 */
[----:B------:R-:W2:Y:S02]  /*b2c0*/  @!P1 SYNCS.PHASECHK.TRANS64 P1, [R0+URZ+0xb0], R5 ;  /* 0x0000b005000095a7 */ /* 0x000ea400080210ff */
[----:B--2---:R-:W-:Y:S05]  /*b2d0*/  @!P1 BRA `(.L_x_45) ;  /* 0xfffffffc00f09947 */ /* 0x004fea000383ffff */
[----:B------:R-:W-:Y:S05]  /*b2e0*/  BRA `(.L_x_186) ;  /* 0xffffff7400887947 */ /* 0x000fea000383ffff */
.L_x_48:
[----:B------:R-:W-:-:S07]  /*b2f0*/  MOV R0, UR5 ;  /* 0x0000000500007c02 */ /* 0x000fce0008000f00 */
.L_x_187:
[----:B-1----:R1:W2:Y:S02]  /*b300*/  SYNCS.PHASECHK.TRANS64.TRYWAIT P0, [R0+URZ+0xc0], R3 ;  /* 0x0000c003000075a7 */ /* 0x0022a400080011ff */
[----:B--2---:R-:W-:Y:S05]  /*b310*/  @!P0 NANOSLEEP.SYNCS 0x989680 ;  /* 0x009896800000895d */ /* 0x004fea0003900000 */
[----:B------:R-:W2:Y:S02]  /*b320*/  @!P0 SYNCS.PHASECHK.TRANS64 P0, [R0+URZ+0xc0], R3 ;  /* 0x0000c003000085a7 */ /* 0x000ea400080010ff */
[----:B--2---:R-:W-:Y:S05]  /*b330*/  @!P0 BRA `(.L_x_187) ;  /* 0xfffffffc00f08947 */ /* 0x004fea000383ffff */
[----:B------:R-:W-:Y:S05]  /*b340*/  BRA `(.L_x_47) ;  /* 0xffffff7400dc7947 */ /* 0x000fea000383ffff */
.L_x_55:
[----:B-1----:R1:W2:Y:S02]  /*b350*/  SYNCS.PHASECHK.TRANS64.TRYWAIT P1, [R0+URZ+0xb0], R5 ;  /* 0x0000b005000075a7 */ /* 0x0022a400080211ff */
[----:B--2---:R-:W-:Y:S05]  /*b360*/  @!P1 NANOSLEEP.SYNCS 0x989680 ;  /* 0x009896800000995d */ /* 0x004fea0003900000 */
[----:B------:R-:W2:Y:S02]  /*b370*/  @!P1 SYNCS.PHASECHK.TRANS64 P1, [R0+URZ+0xb0], R5 ;  /* 0x0000b005000095a7 */ /* 0x000ea400080210ff */
[----:B--2---:R-:W-:Y:S05]  /*b380*/  @!P1 BRA `(.L_x_55) ;  /* 0xfffffffc00f09947 */ /* 0x004fea000383ffff */
[----:B------:R-:W-:Y:S05]  /*b390*/  BRA `(.L_x_188) ;  /* 0xffffff7c004c7947 */ /* 0x000fea000383ffff */
.L_x_56:
[----:B------:R-:W-:-:S07]  /*b3a0*/  MOV R3, UR7 ;  /* 0x0000000700037c02 */ /* 0x000fce0008000f00 */
.L_x_189:
[----:B-1----:R1:W2:Y:S02]  /*b3b0*/  SYNCS.PHASECHK.TRANS64.TRYWAIT P0, [R3+URZ+0xf0], R0 ;  /* 0x0000f000030075a7 */ /* 0x0022a400080011ff */
[----:B--2---:R-:W-:Y:S05]  /*b3c0*/  @!P0 NANOSLEEP.SYNCS 0x989680 ;  /* 0x009896800000895d */ /* 0x004fea0003900000 */
[----:B------:R-:W2:Y:S02]  /*b3d0*/  @!P0 SYNCS.PHASECHK.TRANS64 P0, [R3+URZ+0xf0], R0 ;  /* 0x0000f000030085a7 */ /* 0x000ea400080010ff */
[----:B--2---:R-:W-:Y:S05]  /*b3e0*/  @!P0 BRA `(.L_x_189) ;  /* 0xfffffffc00f08947 */ /* 0x004fea000383ffff */
[----:B------:R-:W-:Y:S05]  /*b3f0*/  BRA `(.L_x_190) ;  /* 0xffffff7c00847947 */ /* 0x000fea000383ffff */
.L_x_59:
[----:B------:R-:W-:Y:S07]  /*b400*/  MOV R0, UR6 ;  /* 0x0000000600007c02 */ /* 0x000fee0008000f00 */
.L_x_191:
[----:B-1----:R1:W2:Y:S02]  /*b410*/  SYNCS.PHASECHK.TRANS64.TRYWAIT P0, [R0+URZ], R3 ;  /* 0x00000003000075a7 */ /* 0x0022a400080011ff */
[----:B--2---:R-:W-:Y:S05]  /*b420*/  @!P0 NANOSLEEP.SYNCS 0x989680 ;  /* 0x009896800000895d */ /* 0x004fea0003900000 */
[----:B------:R-:W2:Y:S02]  /*b430*/  @!P0 SYNCS.PHASECHK.TRANS64 P0, [R0+URZ], R3 ;  /* 0x00000003000085a7 */ /* 0x000ea400080010ff */
[----:B--2---:R-:W-:Y:S05]  /*b440*/  @!P0 BRA `(.L_x_191) ;  /* 0xfffffffc00f08947 */ /* 0x004fea000383ffff */
[----:B------:R-:W-:Y:S05]  /*b450*/  BRA `(.L_x_58) ;  /* 0xffffff7c00a07947 */ /* 0x000fea000383ffff */
.L_x_62:
[----:B------:R-:W-:-:S07]  /*b460*/  MOV R0, UR6 ;  /* 0x0000000600007c02 */ /* 0x000fce0008000f00 */
.L_x_192:
[----:B--2---:R2:W4:Y:S02]  /*b470*/  SYNCS.PHASECHK.TRANS64.TRYWAIT P0, [R0+URZ], R3 ;  /* 0x00000003000075a7 */ /* 0x00452400080011ff */
[----:B----4-:R-:W-:Y:S05]  /*b480*/  @!P0 NANOSLEEP.SYNCS 0x989680 ;  /* 0x009896800000895d */ /* 0x010fea0003900000 */
[----:B------:R-:W4:Y:S02]  /*b490*/  @!P0 SYNCS.PHASECHK.TRANS64 P0, [R0+URZ], R3 ;  /* 0x00000003000085a7 */ /* 0x000f2400080010ff */
[----:B----4-:R-:W-:Y:S05]  /*b4a0*/  @!P0 BRA `(.L_x_192) ;  /* 0xfffffffc00f08947 */ /* 0x010fea000383ffff */
[----:B------:R-:W-:Y:S05]  /*b4b0*/  BRA `(.L_x_193) ;  /* 0xffffff80007c7947 */ /* 0x000fea000383ffff */
.L_x_63:
[----:B------:R-:W-:-:S07]  /*b4c0*/  MOV R0, UR6 ;  /* 0x0000000600007c02 */ /* 0x000fce0008000f00 */
.L_x_194:
[----:B-1----:R1:W2:Y:S02]  /*b4d0*/  SYNCS.PHASECHK.TRANS64.TRYWAIT P0, [R0+URZ], R3 ;  /* 0x00000003000075a7 */ /* 0x0022a400080011ff */
[----:B--2---:R-:W-:Y:S05]  /*b4e0*/  @!P0 NANOSLEEP.SYNCS 0x989680 ;  /* 0x009896800000895d */ /* 0x004fea0003900000 */
[----:B------:R-:W2:Y:S02]  /*b4f0*/  @!P0 SYNCS.PHASECHK.TRANS64 P0, [R0+URZ], R3 ;  /* 0x00000003000085a7 */ /* 0x000ea400080010ff */
[----:B--2---:R-:W-:Y:S05]  /*b500*/  @!P0 BRA `(.L_x_194) ;  /* 0xfffffffc00f08947 */ /* 0x004fea000383ffff */
[----:B------:R-:W-:Y:S05]  /*b510*/  BRA `(.L_x_195) ;  /* 0xffffff8000887947 */ /* 0x000fea000383ffff */
.L_x_64:
[----:B------:R-:W-:-:S07]  /*b520*/  MOV R0, UR6 ;  /* 0x0000000600007c02 */ /* 0x000fce0008000f00 */
.L_x_196:
[----:B-1----:R1:W2:Y:S02]  /*b530*/  SYNCS.PHASECHK.TRANS64.TRYWAIT P0, [R0+URZ], R3 ;  /* 0x00000003000075a7 */ /* 0x0022a400080011ff */
[----:B--2---:R-:W-:Y:S05]  /*b540*/  @!P0 NANOSLEEP.SYNCS 0x989680 ;  /* 0x009896800000895d */ /* 0x004fea0003900000 */
[----:B------:R-:W2:Y:S02]  /*b550*/  @!P0 SYNCS.PHASECHK.TRANS64 P0, [R0+URZ], R3 ;  /* 0x00000003000085a7 */ /* 0x000ea400080010ff */
[----:B--2---:R-:W-:Y:S05]  /*b560*/  @!P0 BRA `(.L_x_196) ;  /* 0xfffffffc00f08947 */ /* 0x004fea000383ffff */
[----:B------:R-:W-:Y:S05]  /*b570*/  BRA `(.L_x_197) ;  /* 0xffffff8000947947 */ /* 0x000fea000383ffff */
.L_x_65:
[----:B------:R-:W-:-:S07]  /*b580*/  MOV R0, UR7 ;  /* 0x0000000700007c02 */ /* 0x000fce0008000f00 */
.L_x_198:
[----:B-1----:R1:W2:Y:S02]  /*b590*/  SYNCS.PHASECHK.TRANS64.TRYWAIT P0, [R0+URZ], R3 ;  /* 0x00000003000075a7 */ /* 0x0022a400080011ff */
[----:B--2---:R-:W-:Y:S05]  /*b5a0*/  @!P0 NANOSLEEP.SYNCS 0x989680 ;  /* 0x009896800000895d */ /* 0x004fea0003900000 */
[----:B------:R-:W2:Y:S02]  /*b5b0*/  @!P0 SYNCS.PHASECHK.TRANS64 P0, [R0+URZ], R3 ;  /* 0x00000003000085a7 */ /* 0x000ea400080010ff */
[----:B--2---:R-:W-:Y:S05]  /*b5c0*/  @!P0 BRA `(.L_x_198) ;  /* 0xfffffffc00f08947 */ /* 0x004fea000383ffff */
[----:B------:R-:W-:Y:S05]  /*b5d0*/  BRA `(.L_x_199) ;  /* 0xffffff8000a07947 */ /* 0x000fea000383ffff */
.L_x_70:
[----:B--2---:R2:W3:Y:S02]  /*b5e0*/  SYNCS.PHASECHK.TRANS64.TRYWAIT P0, [R0+URZ+0xb0], R3 ;  /* 0x0000b003000075a7 */ /* 0x0044e400080011ff */
[----:B---3--:R-:W-:Y:S05]  /*b5f0*/  @!P0 NANOSLEEP.SYNCS 0x989680 ;  /* 0x009896800000895d */ /* 0x008fea0003900000 */
[----:B------:R-:W3:Y:S02]  /*b600*/  @!P0 SYNCS.PHASECHK.TRANS64 P0, [R0+URZ+0xb0], R3 ;  /* 0x0000b003000085a7 */ /* 0x000ee400080010ff */
[----:B---3--:R-:W-:Y:S05]  /*b610*/  @!P0 BRA `(.L_x_70) ;  /* 0xfffffffc00f08947 */ /* 0x008fea000383ffff */
[----:B------:R-:W-:Y:S05]  /*b620*/  BRA `(.L_x_200) ;  /* 0xffffff8400a47947 */ /* 0x000fea000383ffff */
.L_x_73:
[----:B------:R-:W-:Y:S07]  /*b630*/  MOV R0, UR7 ;  /* 0x0000000700007c02 */ /* 0x000fee0008000f00 */
.L_x_201:
[----:B--2---:R2:W3:Y:S02]  /*b640*/  SYNCS.PHASECHK.TRANS64.TRYWAIT P0, [R0+URZ+0xa8], R3 ;  /* 0x0000a803000075a7 */ /* 0x0044e400080011ff */
[----:B---3--:R-:W-:Y:S05]  /*b650*/  @!P0 NANOSLEEP.SYNCS 0x989680 ;  /* 0x009896800000895d */ /* 0x008fea0003900000 */
[----:B------:R-:W3:Y:S02]  /*b660*/  @!P0 SYNCS.PHASECHK.TRANS64 P0, [R0+URZ+0xa8], R3 ;  /* 0x0000a803000085a7 */ /* 0x000ee400080010ff */
[----:B---3--:R-:W-:Y:S05]  /*b670*/  @!P0 BRA `(.L_x_201) ;  /* 0xfffffffc00f08947 */ /* 0x008fea000383ffff */
[----:B------:R-:W-:Y:S05]  /*b680*/  BRA `(.L_x_72) ;  /* 0xffffff8800847947 */ /* 0x000fea000383ffff */
.L_x_76:
[----:B------:R-:W-:Y:S07]  /*b690*/  MOV R3, UR7 ;  /* 0x0000000700037c02 */ /* 0x000fee0008000f00 */
.L_x_202:
[----:B-1----:R1:W2:Y:S02]  /*b6a0*/  SYNCS.PHASECHK.TRANS64.TRYWAIT P0, [R3+URZ+0x80], R12 ;  /* 0x0000800c030075a7 */ /* 0x0022a400080011ff */
[----:B--2---:R-:W-:Y:S05]  /*b6b0*/  @!P0 NANOSLEEP.SYNCS 0x989680 ;  /* 0x009896800000895d */ /* 0x004fea0003900000 */
[----:B------:R-:W2:Y:S02]  /*b6c0*/  @!P0 SYNCS.PHASECHK.TRANS64 P0, [R3+URZ+0x80], R12 ;  /* 0x0000800c030085a7 */ /* 0x000ea400080010ff */
[----:B--2---:R-:W-:Y:S05]  /*b6d0*/  @!P0 BRA `(.L_x_202) ;  /* 0xfffffffc00f08947 */ /* 0x004fea000383ffff */
[----:B------:R-:W-:Y:S05]  /*b6e0*/  BRA `(.L_x_203) ;  /* 0xffffff8c00007947 */ /* 0x000fea000383ffff */
.L_x_77:
[----:B-1----:R-:W-:Y:S07]  /*b6f0*/  MOV R3, UR7 ;  /* 0x0000000700037c02 */ /* 0x002fee0008000f00 */
.L_x_204:
[----:B-1----:R1:W2:Y:S02]  /*b700*/  SYNCS.PHASECHK.TRANS64.TRYWAIT P0, [R3+URZ+0x88], R12 ;  /* 0x0000880c030075a7 */ /* 0x0022a400080011ff */
[----:B--2---:R-:W-:Y:S05]  /*b710*/  @!P0 NANOSLEEP.SYNCS 0x989680 ;  /* 0x009896800000895d */ /* 0x004fea0003900000 */
[----:B------:R-:W2:Y:S02]  /*b720*/  @!P0 SYNCS.PHASECHK.TRANS64 P0, [R3+URZ+0x88], R12 ;  /* 0x0000880c030085a7 */ /* 0x000ea400080010ff */
[----:B--2---:R-:W-:Y:S05]  /*b730*/  @!P0 BRA `(.L_x_204) ;  /* 0xfffffffc00f08947 */ /* 0x004fea000383ffff */
[----:B------:R-:W-:Y:S05]  /*b740*/  BRA `(.L_x_205) ;  /* 0xffffff8c00407947 */ /* 0x000fea000383ffff */
.L_x_78:
[----:B-1----:R-:W-:Y:S07]  /*b750*/  MOV R3, UR7 ;  /* 0x0000000700037c02 */ /* 0x002fee0008000f00 */
.L_x_206:
[----:B-1----:R1:W2:Y:S02]  /*b760*/  SYNCS.PHASECHK.TRANS64.TRYWAIT P0, [R3+URZ+0x90], R12 ;  /* 0x0000900c030075a7 */ /* 0x0022a400080011ff */
[----:B--2---:R-:W-:Y:S05]  /*b770*/  @!P0 NANOSLEEP.SYNCS 0x989680 ;  /* 0x009896800000895d */ /* 0x004fea0003900000 */
[----:B------:R-:W2:Y:S02]  /*b780*/  @!P0 SYNCS.PHASECHK.TRANS64 P0, [R3+URZ+0x90], R12 ;  /* 0x0000900c030085a7 */ /* 0x000ea400080010ff */
[----:B--2---:R-:W-:Y:S05]  /*b790*/  @!P0 BRA `(.L_x_206) ;  /* 0xfffffffc00f08947 */ /* 0x004fea000383ffff */
[----:B------:R-:W-:Y:S05]  /*b7a0*/  BRA `(.L_x_207) ;  /* 0xffffff8c00847947 */ /* 0x000fea000383ffff */
.L_x_79:
[----:B-1----:R-:W-:Y:S07]  /*b7b0*/  MOV R3, UR7 ;  /* 0x0000000700037c02 */ /* 0x002fee0008000f00 */
.L_x_208:
[----:B-1----:R1:W2:Y:S02]  /*b7c0*/  SYNCS.PHASECHK.TRANS64.TRYWAIT P0, [R3+URZ+0x98], R12 ;  /* 0x0000980c030075a7 */ /* 0x0022a400080011ff */
[----:B--2---:R-:W-:Y:S05]  /*b7d0*/  @!P0 NANOSLEEP.SYNCS 0x989680 ;  /* 0x009896800000895d */ /* 0x004fea0003900000 */
[----:B------:R-:W2:Y:S02]  /*b7e0*/  @!P0 SYNCS.PHASECHK.TRANS64 P0, [R3+URZ+0x98], R12 ;  /* 0x0000980c030085a7 */ /* 0x000ea400080010ff */
[----:B--2---:R-:W-:Y:S05]  /*b7f0*/  @!P0 BRA `(.L_x_208) ;  /* 0xfffffffc00f08947 */ /* 0x004fea000383ffff */
[----:B------:R-:W-:Y:S05]  /*b800*/  BRA `(.L_x_209) ;  /* 0xffffff8c00cc7947 */ /* 0x000fea000383ffff */
.L_x_80:
[----:B-1----:R-:W-:Y:S07]  /*b810*/  MOV R3, UR7 ;  /* 0x0000000700037c02 */ /* 0x002fee0008000f00 */
.L_x_210:
[----:B-1----:R1:W2:Y:S02]  /*b820*/  SYNCS.PHASECHK.TRANS64.TRYWAIT P0, [R3+URZ+0x80], R20 ;  /* 0x00008014030075a7 */ /* 0x0022a400080011ff */
[----:B--2---:R-:W-:Y:S05]  /*b830*/  @!P0 NANOSLEEP.SYNCS 0x989680 ;  /* 0x009896800000895d */ /* 0x004fea0003900000 */
[----:B------:R-:W2:Y:S02]  /*b840*/  @!P0 SYNCS.PHASECHK.TRANS64 P0, [R3+URZ+0x80], R20 ;  /* 0x00008014030085a7 */ /* 0x000ea400080010ff */
[----:B--2---:R-:W-:Y:S05]  /*b850*/  @!P0 BRA `(.L_x_210) ;  /* 0xfffffffc00f08947 */ /* 0x004fea000383ffff */
[----:B------:R-:W-:Y:S05]  /*b860*/  BRA `(.L_x_211) ;  /* 0xffffff9000187947 */ /* 0x000fea000383ffff */
.L_x_81:
[----:B-1----:R-:W-:Y:S07]  /*b870*/  MOV R3, UR7 ;  /* 0x0000000700037c02 */ /* 0x002fee0008000f00 */
.L_x_212:
[----:B-1----:R1:W2:Y:S02]  /*b880*/  SYNCS.PHASECHK.TRANS64.TRYWAIT P0, [R3+URZ+0x88], R20 ;  /* 0x00008814030075a7 */ /* 0x0022a400080011ff */
[----:B--2---:R-:W-:Y:S05]  /*b890*/  @!P0 NANOSLEEP.SYNCS 0x989680 ;  /* 0x009896800000895d */ /* 0x004fea0003900000 */
[----:B------:R-:W2:Y:S02]  /*b8a0*/  @!P0 SYNCS.PHASECHK.TRANS64 P0, [R3+URZ+0x88], R20 ;  /* 0x00008814030085a7 */ /* 0x000ea400080010ff */
[----:B--2---:R-:W-:Y:S05]  /*b8b0*/  @!P0 BRA `(.L_x_212) ;  /* 0xfffffffc00f08947 */ /* 0x004fea000383ffff */
[----:B------:R-:W-:Y:S05]  /*b8c0*/  BRA `(.L_x_213) ;  /* 0xffffff9000607947 */ /* 0x000fea000383ffff */
.L_x_82:
[----:B-1----:R-:W-:Y:S07]  /*b8d0*/  MOV R3, UR7 ;  /* 0x0000000700037c02 */ /* 0x002fee0008000f00 */
.L_x_214:
[----:B-1----:R1:W2:Y:S02]  /*b8e0*/  SYNCS.PHASECHK.TRANS64.TRYWAIT P0, [R3+URZ+0x90], R20 ;  /* 0x00009014030075a7 */ /* 0x0022a400080011ff */
[----:B--2---:R-:W-:Y:S05]  /*b8f0*/  @!P0 NANOSLEEP.SYNCS 0x989680 ;  /* 0x009896800000895d */ /* 0x004fea0003900000 */
[----:B------:R-:W2:Y:S02]  /*b900*/  @!P0 SYNCS.PHASECHK.TRANS64 P0, [R3+URZ+0x90], R20 ;  /* 0x00009014030085a7 */ /* 0x000ea400080010ff */
[----:B--2---:R-:W-:Y:S05]  /*b910*/  @!P0 BRA `(.L_x_214) ;  /* 0xfffffffc00f08947 */ /* 0x004fea000383ffff */
[----:B------:R-:W-:Y:S05]  /*b920*/  BRA `(.L_x_215) ;  /* 0xffffff9000a87947 */ /* 0x000fea000383ffff */
.L_x_83:
[----:B------:R-:W-:Y:S07]  /*b930*/  MOV R3, UR7 ;  /* 0x0000000700037c02 */ /* 0x000fee0008000f00 */
.L_x_216:
[----:B-1----:R1:W2:Y:S02]  /*b940*/  SYNCS.PHASECHK.TRANS64.TRYWAIT P0, [R3+URZ+0x98], R20 ;  /* 0x00009814030075a7 */ /* 0x0022a400080011ff */
[----:B--2---:R-:W-:Y:S05]  /*b950*/  @!P0 NANOSLEEP.SYNCS 0x989680 ;  /* 0x009896800000895d */ /* 0x004fea0003900000 */
[----:B------:R-:W2:Y:S02]  /*b960*/  @!P0 SYNCS.PHASECHK.TRANS64 P0, [R3+URZ+0x98], R20 ;  /* 0x00009814030085a7 */ /* 0x000ea400080010ff */
[----:B--2---:R-:W-:Y:S05]  /*b970*/  @!P0 BRA `(.L_x_216) ;  /* 0xfffffffc00f08947 */ /* 0x004fea000383ffff */
[----:B------:R-:W-:Y:S05]  /*b980*/  BRA `(.L_x_217) ;  /* 0xffffff9400307947 */ /* 0x000fea000383ffff */
.L_x_85:
[----:B------:R-:W-:-:S07]  /*b990*/  MOV R3, UR7 ;  /* 0x0000000700037c02 */ /* 0x000fce0008000f00 */
.L_x_218:
[----:B-1----:R1:W3:Y:S02]  /*b9a0*/  SYNCS.PHASECHK.TRANS64.TRYWAIT P0, [R3+URZ+0x80], R12 ;  /* 0x0000800c030075a7 */ /* 0x0022e400080011ff */
[----:B---3--:R-:W-:Y:S05]  /*b9b0*/  @!P0 NANOSLEEP.SYNCS 0x989680 ;  /* 0x009896800000895d */ /* 0x008fea0003900000 */
[----:B------:R-:W3:Y:S02]  /*b9c0*/  @!P0 SYNCS.PHASECHK.TRANS64 P0, [R3+URZ+0x80], R12 ;  /* 0x0000800c030085a7 */ /* 0x000ee400080010ff */
[----:B---3--:R-:W-:Y:S05]  /*b9d0*/  @!P0 BRA `(.L_x_218) ;  /* 0xfffffffc00f08947 */ /* 0x008fea000383ffff */
[----:B------:R-:W-:Y:S05]  /*b9e0*/  BRA `(.L_x_219) ;  /* 0xffffff9400987947 */ /* 0x000fea000383ffff */
.L_x_86:
[----:B-1----:R-:W-:-:S07]  /*b9f0*/  MOV R3, UR7 ;  /* 0x0000000700037c02 */ /* 0x002fce0008000f00 */
.L_x_220:
[----:B-1----:R1:W3:Y:S02]  /*ba00*/  SYNCS.PHASECHK.TRANS64.TRYWAIT P0, [R3+URZ+0x88], R12 ;  /* 0x0000880c030075a7 */ /* 0x0022e400080011ff */
[----:B---3--:R-:W-:Y:S05]  /*ba10*/  @!P0 NANOSLEEP.SYNCS 0x989680 ;  /* 0x009896800000895d */ /* 0x008fea0003900000 */
[----:B------:R-:W3:Y:S02]  /*ba20*/  @!P0 SYNCS.PHASECHK.TRANS64 P0, [R3+URZ+0x88], R12 ;  /* 0x0000880c030085a7 */ /* 0x000ee400080010ff */
[----:B---3--:R-:W-:Y:S05]  /*ba30*/  @!P0 BRA `(.L_x_220) ;  /* 0xfffffffc00f08947 */ /* 0x008fea000383ffff */
[----:B------:R-:W-:Y:S05]  /*ba40*/  BRA `(.L_x_221) ;  /* 0xffffff9400887947 */ /* 0x000fea000383ffff */
.L_x_87:
[----:B-1----:R-:W-:-:S07]  /*ba50*/  MOV R3, UR7 ;  /* 0x0000000700037c02 */ /* 0x002fce0008000f00 */
.L_x_222:
[----:B-1----:R1:W3:Y:S02]  /*ba60*/  SYNCS.PHASECHK.TRANS64.TRYWAIT P0, [R3+URZ+0x90], R12 ;  /* 0x0000900c030075a7 */ /* 0x0022e400080011ff */
[----:B---3--:R-:W-:Y:S05]  /*ba70*/  @!P0 NANOSLEEP.SYNCS 0x989680 ;  /* 0x009896800000895d */ /* 0x008fea0003900000 */
[----:B------:R-:W3:Y:S02]  /*ba80*/  @!P0 SYNCS.PHASECHK.TRANS64 P0, [R3+URZ+0x90], R12 ;  /* 0x0000900c030085a7 */ /* 0x000ee400080010ff */
[----:B---3--:R-:W-:Y:S05]  /*ba90*/  @!P0 BRA `(.L_x_222) ;  /* 0xfffffffc00f08947 */ /* 0x008fea000383ffff */
[----:B------:R-:W-:Y:S05]  /*baa0*/  BRA `(.L_x_223) ;  /* 0xffffff94007c7947 */ /* 0x000fea000383ffff */
.L_x_89:
[----:B--2---:R2:W4:Y:S02]  /*bab0*/  SYNCS.PHASECHK.TRANS64.TRYWAIT P0, [R0+URZ+0xb0], R3 ;  /* 0x0000b003000075a7 */ /* 0x00452400080011ff */
[----:B----4-:R-:W-:Y:S05]  /*bac0*/  @!P0 NANOSLEEP.SYNCS 0x989680 ;  /* 0x009896800000895d */ /* 0x010fea0003900000 */
[----:B------:R-:W4:Y:S02]  /*bad0*/  @!P0 SYNCS.PHASECHK.TRANS64 P0, [R0+URZ+0xb0], R3 ;  /* 0x0000b003000085a7 */ /* 0x000f2400080010ff */
[----:B----4-:R-:W-:Y:S05]  /*bae0*/  @!P0 BRA `(.L_x_89) ;  /* 0xfffffffc00f08947 */ /* 0x010fea000383ffff */
[----:B------:R-:W-:Y:S05]  /*baf0*/  BRA `(.L_x_224) ;  /* 0xffffff9800407947 */ /* 0x000fea000383ffff */
.L_x_100:
[----:B-1----:R-:W-:Y:S04]  /*bb00*/  MOV R2, UR48 ;  /* 0x0000003000027c02 */ /* 0x002fe80008000f00 */
[----:B------:R1:W3:Y:S03]  /*bb10*/  SYNCS.PHASECHK.TRANS64.TRYWAIT P1, [R2+URZ+0x60], R3 ;  /* 0x00006003020075a7 */ /* 0x0002e600080211ff */
[----:B---3--:R-:W-:Y:S05]  /*bb20*/  @!P1 NANOSLEEP.SYNCS 0x989680 ;  /* 0x009896800000995d */ /* 0x008fea0003900000 */
[----:B------:R-:W3:Y:S02]  /*bb30*/  @!P1 SYNCS.PHASECHK.TRANS64 P1, [R2+URZ+0x60], R3 ;  /* 0x00006003020095a7 */ /* 0x000ee400080210ff */
[----:B---3--:R-:W-:Y:S05]  /*bb40*/  @!P1 BRA `(.L_x_100) ;  /* 0xfffffffc00ec9947 */ /* 0x008fea000383ffff */
[----:B------:R-:W-:Y:S05]  /*bb50*/  BRA `(.L_x_99) ;  /* 0xffffffa400487947 */ /* 0x000fea000383ffff */
.L_x_102:
[----:B-1----:R1:W4:Y:S02]  /*bb60*/  SYNCS.PHASECHK.TRANS64.TRYWAIT P0, [R87+URZ+0xd0], R0 ;  /* 0x0000d000570075a7 */ /* 0x00232400080011ff */
[----:B----4-:R-:W-:Y:S05]  /*bb70*/  @!P0 NANOSLEEP.SYNCS 0x989680 ;  /* 0x009896800000895d */ /* 0x010fea0003900000 */
[----:B------:R-:W4:Y:S02]  /*bb80*/  @!P0 SYNCS.PHASECHK.TRANS64 P0, [R87+URZ+0xd0], R0 ;  /* 0x0000d000570085a7 */ /* 0x000f2400080010ff */
[----:B----4-:R-:W-:Y:S05]  /*bb90*/  @!P0 BRA `(.L_x_102) ;  /* 0xfffffffc00f08947 */ /* 0x010fea000383ffff */
[----:B------:R-:W-:Y:S05]  /*bba0*/  BRA `(.L_x_101) ;  /* 0xffffffa400707947 */ /* 0x000fea000383ffff */
.L_x_111:
[----:B-1----:R1:W2:Y:S02]  /*bbb0*/  SYNCS.PHASECHK.TRANS64.TRYWAIT P0, [R3+URZ+0x60], R0 ;  /* 0x00006000030075a7 */ /* 0x0022a400080011ff */
[----:B--2---:R-:W-:Y:S05]  /*bbc0*/  @!P0 NANOSLEEP.SYNCS 0x989680 ;  /* 0x009896800000895d */ /* 0x004fea0003900000 */
[----:B------:R-:W2:Y:S02]  /*bbd0*/  @!P0 SYNCS.PHASECHK.TRANS64 P0, [R3+URZ+0x60], R0 ;  /* 0x00006000030085a7 */ /* 0x000ea400080010ff */
[----:B--2---:R-:W-:Y:S05]  /*bbe0*/  @!P0 BRA `(.L_x_111) ;  /* 0xfffffffc00f08947 */ /* 0x004fea000383ffff */
[----:B------:R-:W-:Y:S05]  /*bbf0*/  BRA `(.L_x_110) ;  /* 0xffffffac008c7947 */ /* 0x000fea000383ffff */
.L_x_119:
[----:B-1----:R1:W2:Y:S02]  /*bc00*/  SYNCS.PHASECHK.TRANS64.TRYWAIT P0, [R91+URZ+0x60], R6 ;  /* 0x000060065b0075a7 */ /* 0x0022a400080011ff */
[----:B--2---:R-:W-:Y:S05]  /*bc10*/  @!P0 NANOSLEEP.SYNCS 0x989680 ;  /* 0x009896800000895d */ /* 0x004fea0003900000 */
[----:B------:R-:W2:Y:S02]  /*bc20*/  @!P0 SYNCS.PHASECHK.TRANS64 P0, [R91+URZ+0x60], R6 ;  /* 0x000060065b0085a7 */ /* 0x000ea400080010ff */
[----:B--2---:R-:W-:Y:S05]  /*bc30*/  @!P0 BRA `(.L_x_119) ;  /* 0xfffffffc00f08947 */ /* 0x004fea000383ffff */
[----:B------:R-:W-:Y:S05]  /*bc40*/  BRA `(.L_x_118) ;  /* 0xffffffb400cc7947 */ /* 0x000fea000383ffff */
.L_x_127:
[----:B-1----:R1:W2:Y:S02]  /*bc50*/  SYNCS.PHASECHK.TRANS64.TRYWAIT P0, [R91+URZ+0x60], R6 ;  /* 0x000060065b0075a7 */ /* 0x0022a400080011ff */
[----:B--2---:R-:W-:Y:S05]  /*bc60*/  @!P0 NANOSLEEP.SYNCS 0x989680 ;  /* 0x009896800000895d */ /* 0x004fea0003900000 */
[----:B------:R-:W2:Y:S02]  /*bc70*/  @!P0 SYNCS.PHASECHK.TRANS64 P0, [R91+URZ+0x60], R6 ;  /* 0x000060065b0085a7 */ /* 0x000ea400080010ff */
[----:B--2---:R-:W-:Y:S05]  /*bc80*/  @!P0 BRA `(.L_x_127) ;  /* 0xfffffffc00f08947 */ /* 0x004fea000383ffff */
[----:B------:R-:W-:Y:S05]  /*bc90*/  BRA `(.L_x_126) ;  /* 0xffffffc000107947 */ /* 0x000fea000383ffff */
.L_x_135:
[----:B-1----:R1:W2:Y:S02]  /*bca0*/  SYNCS.PHASECHK.TRANS64.TRYWAIT P0, [R92+URZ+0x60], R5 ;  /* 0x000060055c0075a7 */ /* 0x0022a400080011ff */
[----:B--2---:R-:W-:Y:S05]  /*bcb0*/  @!P0 NANOSLEEP.SYNCS 0x989680 ;  /* 0x009896800000895d */ /* 0x004fea0003900000 */
[----:B------:R-:W2:Y:S02]  /*bcc0*/  @!P0 SYNCS.PHASECHK.TRANS64 P0, [R92+URZ+0x60], R5 ;  /* 0x000060055c0085a7 */ /* 0x000ea400080010ff */
[----:B--2---:R-:W-:Y:S05]  /*bcd0*/  @!P0 BRA `(.L_x_135) ;  /* 0xfffffffc00f08947 */ /* 0x004fea000383ffff */
[----:B------:R-:W-:Y:S05]  /*bce0*/  BRA `(.L_x_134) ;  /* 0xffffffc800607947 */ /* 0x000fea000383ffff */
.L_x_143:
[----:B-1----:R1:W2:Y:S02]  /*bcf0*/  SYNCS.PHASECHK.TRANS64.TRYWAIT P0, [R92+URZ+0x60], R5 ;  /* 0x000060055c0075a7 */ /* 0x0022a400080011ff */
[----:B--2---:R-:W-:Y:S05]  /*bd00*/  @!P0 NANOSLEEP.SYNCS 0x989680 ;  /* 0x009896800000895d */ /* 0x004fea0003900000 */
[----:B------:R-:W2:Y:S02]  /*bd10*/  @!P0 SYNCS.PHASECHK.TRANS64 P0, [R92+URZ+0x60], R5 ;  /* 0x000060055c0085a7 */ /* 0x000ea400080010ff */
[----:B--2---:R-:W-:Y:S05]  /*bd20*/  @!P0 BRA `(.L_x_143) ;  /* 0xfffffffc00f08947 */ /* 0x004fea000383ffff */
[----:B------:R-:W-:Y:S05]  /*bd30*/  BRA `(.L_x_142) ;  /* 0xffffffd000c07947 */ /* 0x000fea000383ffff */
.L_x_151:
[----:B-1----:R1:W2:Y:S02]  /*bd40*/  SYNCS.PHASECHK.TRANS64.TRYWAIT P0, [R92+URZ+0x60], R5 ;  /* 0x000060055c0075a7 */ /* 0x0022a400080011ff */
[----:B--2---:R-:W-:Y:S05]  /*bd50*/  @!P0 NANOSLEEP.SYNCS 0x989680 ;  /* 0x009896800000895d */ /* 0x004fea0003900000 */
[----:B------:R-:W2:Y:S02]  /*bd60*/  @!P0 SYNCS.PHASECHK.TRANS64 P0, [R92+URZ+0x60], R5 ;  /* 0x000060055c0085a7 */ /* 0x000ea400080010ff */
[----:B--2---:R-:W-:Y:S05]  /*bd70*/  @!P0 BRA `(.L_x_151) ;  /* 0xfffffffc00f08947 */ /* 0x004fea000383ffff */
[----:B------:R-:W-:Y:S05]  /*bd80*/  BRA `(.L_x_150) ;  /* 0xffffffdc00147947 */ /* 0x000fea000383ffff */
.L_x_159:
[----:B-1----:R1:W2:Y:S02]  /*bd90*/  SYNCS.PHASECHK.TRANS64.TRYWAIT P0, [R92+URZ+0x60], R5 ;  /* 0x000060055c0075a7 */ /* 0x0022a400080011ff */
[----:B--2---:R-:W-:Y:S05]  /*bda0*/  @!P0 NANOSLEEP.SYNCS 0x989680 ;  /* 0x009896800000895d */ /* 0x004fea0003900000 */
[----:B------:R-:W2:Y:S02]  /*bdb0*/  @!P0 SYNCS.PHASECHK.TRANS64 P0, [R92+URZ+0x60], R5 ;  /* 0x000060055c0085a7 */ /* 0x000ea400080010ff */
[----:B--2---:R-:W-:Y:S05]  /*bdc0*/  @!P0 BRA `(.L_x_159) ;  /* 0xfffffffc00f08947 */ /* 0x004fea000383ffff */
[----:B------:R-:W-:Y:S05]  /*bdd0*/  BRA `(.L_x_158) ;  /* 0xffffffe400687947 */ /* 0x000fea000383ffff */
        .weak           $__internal_0_$__cuda_sm10x_tcgen05_guardrail_trap_col_being_dealloced_not_returned_by_alloc
        .type           $__internal_0_$__cuda_sm10x_tcgen05_guardrail_trap_col_being_dealloced_not_returned_by_alloc,@function
        .size           $__internal_0_$__cuda_sm10x_tcgen05_guardrail_trap_col_being_dealloced_not_returned_by_alloc,($__internal_1_$__cuda_sm10x_tcgen05_guardrail_trap_phase_invalid_during_alloc - $__internal_0_$__cuda_sm10x_tcgen05_guardrail_trap_col_being_dealloced_not_returned_by_alloc)
$__internal_0_$__cuda_sm10x_tcgen05_guardrail_trap_col_being_dealloced_not_returned_by_alloc:
[----:B------:R-:W-:Y:S05]  /*bde0*/  BPT.TRAP 0x1 ;  /* 0x000000040000795c */ /* 0x000fea0000300000 */
[----:B------:R-:W-:-:S04]  /*bdf0*/  HFMA2 R3, -RZ, RZ, 0, 0 ;  /* 0x00000000ff037431 */ /* 0x000fc800000001ff */
[----:B------:R-:W-:Y:S05]  /*be00*/  RET.REL.NODEC R2 `(_ZN7cutlass13device_kernelINS_4gemm6kernel13GemmUniversalIN4cute5tupleIJiiiiEEENS1_10collective13CollectiveMmaINS1_35MainloopSm100TmaUmmaWarpSpecializedILi6ELi2ELi4ENS5_IJNS4_1CILi1EEESB_SB_EEEEENS5_IJNSA_ILi128EEESE_NSA_ILi32EEEEEENS_10tfloat32_tENS5_IJlSB_lEEESH_SI_NS4_8TiledMMAINS4_8MMA_AtomIJNS4_17SM100_MMA_TF32_SSISH_SH_fLi128ELi128ELNS4_4UMMA5MajorE0ELSN_0ELNSM_7ScaleInE0ELSO_0EEEEEENS4_6LayoutISC_NS5_IJNSA_ILi0EEESS_SS_EEEEENS5_IJNS4_10UnderscoreESV_SV_EEEEENS4_13SM90_TMA_LOADENS4_14ComposedLayoutINS4_7SwizzleILi3ELi4ELi3EEENS4_18smem_ptr_flag_bitsILi32EEENSR_INS5_IJNSA_ILi8EEESF_EEENS5_IJSF_SB_EEEEEEEvNS4_8identityESY_S18_vS19_EENS_8epilogue10collective18CollectiveEpilogueINS1B_23Sm100TmaWarpSpecializedILi4ELi2ELi16ELb1ELb0EEEJSG_NS5_IJNSR_ISE_SB_EENSR_INSA_ILi16EEESB_EEEEESH_SI_SH_SI_NS1B_6fusion15FusionCallbacksIS1F_NS1K_17LinearCombinationISH_fSH_fLNS_15FloatRoundStyleE2EEESG_S1J_JEEENS4_5SM1004TMEM4LOAD26SM100_TMEM_LOAD_32dp32b16xESY_NSZ_INS10_ILi2ELi4ELi3EEES13_NSR_INS5_IJS14_S1H_EEENS5_IJS1H_SB_EEEEEEENS4_39AutoVectorizingCopyWithAssumedAlignmentILi128EEENS4_14SM90_TMA_STOREES1Y_S20_S20_EEEvvEEEEvNT_6ParamsE) ;  /* 0xffffff40027c7950 */ /* 0x000fea0003c3ffff */
        .weak           $__internal_1_$__cuda_sm10x_tcgen05_guardrail_trap_phase_invalid_during_alloc
        .type           $__internal_1_$__cuda_sm10x_tcgen05_guardrail_trap_phase_invalid_during_alloc,@function
        .size           $__internal_1_$__cuda_sm10x_tcgen05_guardrail_trap_phase_invalid_during_alloc,($__internal_2_$__cuda_sm10x_tcgen05_guardrail_trap_unallocated_columns_being_dealloced - $__internal_1_$__cuda_sm10x_tcgen05_guardrail_trap_phase_invalid_during_alloc)
$__internal_1_$__cuda_sm10x_tcgen05_guardrail_trap_phase_invalid_during_alloc:
[----:B------:R-:W-:Y:S05]  /*be10*/  BPT.TRAP 0x1 ;  /* 0x000000040000795c */ /* 0x000fea0000300000 */
[----:B------:R-:W-:-:S04]  /*be20*/  MOV R3, 0x0 ;  /* 0x0000000000037802 */ /* 0x000fc80000000f00 */
[----:B------:R-:W-:Y:S05]  /*be30*/  RET.REL.NODEC R2 `(_ZN7cutlass13device_kernelINS_4gemm6kernel13GemmUniversalIN4cute5tupleIJiiiiEEENS1_10collective13CollectiveMmaINS1_35MainloopSm100TmaUmmaWarpSpecializedILi6ELi2ELi4ENS5_IJNS4_1CILi1EEESB_SB_EEEEENS5_IJNSA_ILi128EEESE_NSA_ILi32EEEEEENS_10tfloat32_tENS5_IJlSB_lEEESH_SI_NS4_8TiledMMAINS4_8MMA_AtomIJNS4_17SM100_MMA_TF32_SSISH_SH_fLi128ELi128ELNS4_4UMMA5MajorE0ELSN_0ELNSM_7ScaleInE0ELSO_0EEEEEENS4_6LayoutISC_NS5_IJNSA_ILi0EEESS_SS_EEEEENS5_IJNS4_10UnderscoreESV_SV_EEEEENS4_13SM90_TMA_LOADENS4_14ComposedLayoutINS4_7SwizzleILi3ELi4ELi3EEENS4_18smem_ptr_flag_bitsILi32EEENSR_INS5_IJNSA_ILi8EEESF_EEENS5_IJSF_SB_EEEEEEEvNS4_8identityESY_S18_vS19_EENS_8epilogue10collective18CollectiveEpilogueINS1B_23Sm100TmaWarpSpecializedILi4ELi2ELi16ELb1ELb0EEEJSG_NS5_IJNSR_ISE_SB_EENSR_INSA_ILi16EEESB_EEEEESH_SI_SH_SI_NS1B_6fusion15FusionCallbacksIS1F_NS1K_17LinearCombinationISH_fSH_fLNS_15FloatRoundStyleE2EEESG_S1J_JEEENS4_5SM1004TMEM4LOAD26SM100_TMEM_LOAD_32dp32b16xESY_NSZ_INS10_ILi2ELi4ELi3EEES13_NSR_INS5_IJS14_S1H_EEENS5_IJS1H_SB_EEEEEEENS4_39AutoVectorizingCopyWithAssumedAlignmentILi128EEENS4_14SM90_TMA_STOREES1Y_S20_S20_EEEvvEEEEvNT_6ParamsE) ;  /* 0xffffff4002707950 */ /* 0x000fea0003c3ffff */
        .weak           $__internal_2_$__cuda_sm10x_tcgen05_guardrail_trap_unallocated_columns_being_dealloced
        .type           $__internal_2_$__cuda_sm10x_tcgen05_guardrail_trap_unallocated_columns_being_dealloced,@function
        .size           $__internal_2_$__cuda_sm10x_tcgen05_guardrail_trap_unallocated_columns_being_dealloced,(.L_x_226 - $__internal_2_$__cuda_sm10x_tcgen05_guardrail_trap_unallocated_columns_being_dealloced)
$__internal_2_$__cuda_sm10x_tcgen05_guardrail_trap_unallocated_columns_being_dealloced:
[----:B------:R-:W-:Y:S05]  /*be40*/  BPT.TRAP 0x1 ;  /* 0x000000040000795c */ /* 0x000fea0000300000 */
[----:B------:R-:W-:-:S04]  /*be50*/  HFMA2 R3, -RZ, RZ, 0, 0 ;  /* 0x00000000ff037431 */ /* 0x000fc800000001ff */
[----:B------:R-:W-:Y:S05]  /*be60*/  RET.REL.NODEC R2 `(_ZN7cutlass13device_kernelINS_4gemm6kernel13GemmUniversalIN4cute5tupleIJiiiiEEENS1_10collective13CollectiveMmaINS1_35MainloopSm100TmaUmmaWarpSpecializedILi6ELi2ELi4ENS5_IJNS4_1CILi1EEESB_SB_EEEEENS5_IJNSA_ILi128EEESE_NSA_ILi32EEEEEENS_10tfloat32_tENS5_IJlSB_lEEESH_SI_NS4_8TiledMMAINS4_8MMA_AtomIJNS4_17SM100_MMA_TF32_SSISH_SH_fLi128ELi128ELNS4_4UMMA5MajorE0ELSN_0ELNSM_7ScaleInE0ELSO_0EEEEEENS4_6LayoutISC_NS5_IJNSA_ILi0EEESS_SS_EEEEENS5_IJNS4_10UnderscoreESV_SV_EEEEENS4_13SM90_TMA_LOADENS4_14ComposedLayoutINS4_7SwizzleILi3ELi4ELi3EEENS4_18smem_ptr_flag_bitsILi32EEENSR_INS5_IJNSA_ILi8EEESF_EEENS5_IJSF_SB_EEEEEEEvNS4_8identityESY_S18_vS19_EENS_8epilogue10collective18CollectiveEpilogueINS1B_23Sm100TmaWarpSpecializedILi4ELi2ELi16ELb1ELb0EEEJSG_NS5_IJNSR_ISE_SB_EENSR_INSA_ILi16EEESB_EEEEESH_SI_SH_SI_NS1B_6fusion15FusionCallbacksIS1F_NS1K_17LinearCombinationISH_fSH_fLNS_15FloatRoundStyleE2EEESG_S1J_JEEENS4_5SM1004TMEM4LOAD26SM100_TMEM_LOAD_32dp32b16xESY_NSZ_INS10_ILi2ELi4ELi3EEES13_NSR_INS5_IJS14_S1H_EEENS5_IJS1H_SB_EEEEEEENS4_39AutoVectorizingCopyWithAssumedAlignmentILi128EEENS4_14SM90_TMA_STOREES1Y_S20_S20_EEEvvEEEEvNT_6ParamsE) ;  /* 0xffffff4002647950 */ /* 0x000fea0003c3ffff */
.L_x_225:
[----:B------:R-:W-:-:S00]  /*be70*/  BRA `(.L_x_225) ;  /* 0xfffffffc00fc7947 */ /* 0x000fc0000383ffff */
[----:B------:R-:W-:-:S00]  /*be80*/  NOP ;  /* 0x0000000000007918 */ /* 0x000fc00000000000 */
[----:B------:R-:W-:-:S00]  /*be90*/  NOP ;  /* 0x0000000000007918 */ /* 0x000fc00000000000 */
[----:B------:R-:W-:-:S00]  /*bea0*/  NOP ;  /* 0x0000000000007918 */ /* 0x000fc00000000000 */
[----:B------:R-:W-:-:S00]  /*beb0*/  NOP ;  /* 0x0000000000007918 */ /* 0x000fc00000000000 */
[----:B------:R-:W-:-:S00]  /*bec0*/  NOP ;  /* 0x0000000000007918 */ /* 0x000fc00000000000 */
[----:B------:R-:W-:-:S00]  /*bed0*/  NOP ;  /* 0x0000000000007918 */ /* 0x000fc00000000000 */
[----:B------:R-:W-:-:S00]  /*bee0*/  NOP ;  /* 0x0000000000007918 */ /* 0x000fc00000000000 */
[----:B------:R-:W-:-:S00]  /*bef0*/  NOP ;  /* 0x0000000000007918 */ /* 0x000fc00000000000 */
.L_x_226:


//--------------------- .nv.global.init           --------------------------
	.section	.nv.global.init,"aw",@progbits
.nv.global.init:
	.type		$str$27,@object
	.size		$str$27,($str$28 - $str$27)
$str$27:
        /*0000*/ 	.byte	0x28, 0x61, 0x64, 0x64, 0x72, 0x65, 0x73, 0x73, 0x20, 0x26, 0x20, 0x6d, 0x61, 0x73, 0x6b, 0x29
        /*0010*/ 	.byte	0x20, 0x3d, 0x3d, 0x20, 0x30, 0x00
	.type		$str$28,@object
	.size		$str$28,($str$26 - $str$28)
$str$28:
        /*0016*/ 	.byte	0x2f, 0x74, 0x6d, 0x70, 0x2f, 0x63, 0x75, 0x74, 0x6c, 0x61, 0x73, 0x73, 0x5f, 0x73, 0x77, 0x65
        /*0026*/ 	.byte	0x65, 0x70, 0x5f, 0x73, 0x72, 0x63, 0x2f, 0x69, 0x6e, 0x63, 0x6c, 0x75, 0x64, 0x65, 0x2f, 0x63
        /*0036*/ 	.byte	0x75, 0x74, 0x65, 0x2f, 0x70, 0x6f, 0x69, 0x6e, 0x74, 0x65, 0x72, 0x5f, 0x66, 0x6c, 0x61, 0x67
        /*0046*/ 	.byte	0x67, 0x65, 0x64, 0x2e, 0x68, 0x70, 0x70, 0x00
	.type		$str$26,@object
	.size		$str$26,($str$25 - $str$26)
$str$26:
        /*004e*/ 	.byte	0x2f, 0x74, 0x6d, 0x70, 0x2f, 0x63, 0x75, 0x74, 0x6c, 0x61, 0x73, 0x73, 0x5f, 0x73, 0x77, 0x65
        /*005e*/ 	.byte	0x65, 0x70, 0x5f, 0x73, 0x72, 0x63, 0x2f, 0x69, 0x6e, 0x63, 0x6c, 0x75, 0x64, 0x65, 0x2f, 0x63
        /*006e*/ 	.byte	0x75, 0x74, 0x65, 0x2f, 0x61, 0x74, 0x6f, 0x6d, 0x2f, 0x63, 0x6f, 0x70, 0x79, 0x5f, 0x74, 0x72
        /*007e*/ 	.byte	0x61, 0x69, 0x74, 0x73, 0x5f, 0x73, 0x6d, 0x31, 0x30, 0x30, 0x2e, 0x68, 0x70, 0x70, 0x00
	.type		$str$25,@object
	.size		$str$25,(__unnamed_1 - $str$25)
$str$25:
        /*008d*/ 	.byte	0x28, 0x28, 0x75, 0x69, 0x6e, 0x74, 0x33, 0x32, 0x5f, 0x74, 0x28, 0x74, 0x68, 0x72, 0x65, 0x61
        /*009d*/ 	.byte	0x64, 0x49, 0x64, 0x78, 0x2e, 0x78, 0x29, 0x20, 0x2f, 0x20, 0x33, 0x32, 0x29, 0x20, 0x25, 0x20
        /*00ad*/ 	.byte	0x34, 0x29, 0x20, 0x3d, 0x3d, 0x20, 0x28, 0x28, 0x28, 0x74, 0x6d, 0x65, 0x6d, 0x5f, 0x61, 0x64
        /*00bd*/ 	.byte	0x64, 0x72, 0x20, 0x3e, 0x3e, 0x20, 0x31, 0x36, 0x29, 0x20, 0x2f, 0x20, 0x33, 0x32, 0x29, 0x20
        /*00cd*/ 	.byte	0x25, 0x20, 0x34, 0x29, 0x00
	.type		__unnamed_1,@object
	.size		__unnamed_1,(__unnamed_2 - __unnamed_1)
__unnamed_1:
        /*00d2*/ 	.byte	0x61, 0x75, 0x74, 0x6f, 0x20, 0x63, 0x75, 0x74, 0x65, 0x3a, 0x3a, 0x61, 0x73, 0x5f, 0x70, 0x6f
        /* <DEDUP_REMOVED lines=24> */
        /*0262*/ 	.byte	0x32, 0x30, 0x34, 0x38, 0x3e, 0x3e, 0x3e, 0x3e, 0x5d, 0x00
	.type		__unnamed_2,@object
	.size		__unnamed_2,(.L_2 - __unnamed_2)
__unnamed_2:
        /* <DEDUP_REMOVED lines=42> */
        /*050c*/ 	.byte	0x3e, 0x5d, 0x00
.L_2:


//--------------------- .nv.shared._ZN7cutlass13device_kernelINS_4gemm6kernel13GemmUniversalIN4cute5tupleIJiiiiEEENS1_10collective13CollectiveMmaINS1_35MainloopSm100TmaUmmaWarpSpecializedILi6ELi2ELi4ENS5_IJNS4_1CILi1EEESB_SB_EEEEENS5_IJNSA_ILi128EEESE_NSA_ILi32EEEEEENS_10tfloat32_tENS5_IJlSB_lEEESH_SI_NS4_8TiledMMAINS4_8MMA_AtomIJNS4_17SM100_MMA_TF32_SSISH_SH_fLi128ELi128ELNS4_4UMMA5MajorE0ELSN_0ELNSM_7ScaleInE0ELSO_0EEEEEENS4_6LayoutISC_NS5_IJNSA_ILi0EEESS_SS_EEEEENS5_IJNS4_10UnderscoreESV_SV_EEEEENS4_13SM90_TMA_LOADENS4_14ComposedLayoutINS4_7SwizzleILi3ELi4ELi3EEENS4_18smem_ptr_flag_bitsILi32EEENSR_INS5_IJNSA_ILi8EEESF_EEENS5_IJSF_SB_EEEEEEEvNS4_8identityESY_S18_vS19_EENS_8epilogue10collective18CollectiveEpilogueINS1B_23Sm100TmaWarpSpecializedILi4ELi2ELi16ELb1ELb0EEEJSG_NS5_IJNSR_ISE_SB_EENSR_INSA_ILi16EEESB_EEEEESH_SI_SH_SI_NS1B_6fusion15FusionCallbacksIS1F_NS1K_17LinearCombinationISH_fSH_fLNS_15FloatRoundStyleE2EEESG_S1J_JEEENS4_5SM1004TMEM4LOAD26SM100_TMEM_LOAD_32dp32b16xESY_NSZ_INS10_ILi2ELi4ELi3EEES13_NSR_INS5_IJS14_S1H_EEENS5_IJS1H_SB_EEEEEEENS4_39AutoVectorizingCopyWithAssumedAlignmentILi128EEENS4_14SM90_TMA_STOREES1Y_S20_S20_EEEvvEEEEvNT_6ParamsE --------------------------
	.section	.nv.shared._ZN7cutlass13device_kernelINS_4gemm6kernel13GemmUniversalIN4cute5tupleIJiiiiEEENS1_10collective13CollectiveMmaINS1_35MainloopSm100TmaUmmaWarpSpecializedILi6ELi2ELi4ENS5_IJNS4_1CILi1EEESB_SB_EEEEENS5_IJNSA_ILi128EEESE_NSA_ILi32EEEEEENS_10tfloat32_tENS5_IJlSB_lEEESH_SI_NS4_8TiledMMAINS4_8MMA_AtomIJNS4_17SM100_MMA_TF32_SSISH_SH_fLi128ELi128ELNS4_4UMMA5MajorE0ELSN_0ELNSM_7ScaleInE0ELSO_0EEEEEENS4_6LayoutISC_NS5_IJNSA_ILi0EEESS_SS_EEEEENS5_IJNS4_10UnderscoreESV_SV_EEEEENS4_13SM90_TMA_LOADENS4_14ComposedLayoutINS4_7SwizzleILi3ELi4ELi3EEENS4_18smem_ptr_flag_bitsILi32EEENSR_INS5_IJNSA_ILi8EEESF_EEENS5_IJSF_SB_EEEEEEEvNS4_8identityESY_S18_vS19_EENS_8epilogue10collective18CollectiveEpilogueINS1B_23Sm100TmaWarpSpecializedILi4ELi2ELi16ELb1ELb0EEEJSG_NS5_IJNSR_ISE_SB_EENSR_INSA_ILi16EEESB_EEEEESH_SI_SH_SI_NS1B_6fusion15FusionCallbacksIS1F_NS1K_17LinearCombinationISH_fSH_fLNS_15FloatRoundStyleE2EEESG_S1J_JEEENS4_5SM1004TMEM4LOAD26SM100_TMEM_LOAD_32dp32b16xESY_NSZ_INS10_ILi2ELi4ELi3EEES13_NSR_INS5_IJS14_S1H_EEENS5_IJS1H_SB_EEEEEEENS4_39AutoVectorizingCopyWithAssumedAlignmentILi128EEENS4_14SM90_TMA_STOREES1Y_S20_S20_EEEvvEEEEvNT_6ParamsE,"aw",@nobits
	.sectionflags	@""
	.align	16
	.zero		1024


//--------------------- .nv.shared.reserved.0     --------------------------
	.section	.nv.shared.reserved.0,"aw",@nobits
	.weak		__nv_reservedSMEM_offset_0_alias
	.size		__nv_reservedSMEM_offset_0_alias, 0, 64
	.other		__nv_reservedSMEM_offset_0_alias,@"STO_CUDA_RESERVED_SHARED STV_DEFAULT"
__nv_reservedSMEM_offset_0_alias:
	.zero		0
.nv.shared.reserved.0:
	.zero		64
	.weak		__nv_reservedSMEM_tcgen05_partition
	.type		__nv_reservedSMEM_tcgen05_partition,@object
	.size		__nv_reservedSMEM_tcgen05_partition,(.L_0 - __nv_reservedSMEM_tcgen05_partition)
__nv_reservedSMEM_tcgen05_partition:
	.zero		32
.L_0:


//--------------------- .nv.global                --------------------------
	.section	.nv.global,"aw",@nobits
.nv.global:
	.type		_ZN40_INTERNAL_6e93a048_4_k_cu_a5c0e248_402814cute1_E,@object
	.size		_ZN40_INTERNAL_6e93a048_4_k_cu_a5c0e248_402814cute1_E,(_ZN40_INTERNAL_6e93a048_4_k_cu_a5c0e248_402814cuda3std3__45__cpo6cbeginE - _ZN40_INTERNAL_6e93a048_4_k_cu_a5c0e248_402814cute1_E)
_ZN40_INTERNAL_6e93a048_4_k_cu_a5c0e248_402814cute1_E:
	.zero		1
	.type		_ZN40_INTERNAL_6e93a048_4_k_cu_a5c0e248_402814cuda3std3__45__cpo6cbeginE,@object
	.size		_ZN40_INTERNAL_6e93a048_4_k_cu_a5c0e248_402814cuda3std3__45__cpo6cbeginE,(_ZN40_INTERNAL_6e93a048_4_k_cu_a5c0e248_402814cuda3std3__48in_placeE - _ZN40_INTERNAL_6e93a048_4_k_cu_a5c0e248_402814cuda3std3__45__cpo6cbeginE)
_ZN40_INTERNAL_6e93a048_4_k_cu_a5c0e248_402814cuda3std3__45__cpo6cbeginE:
	.zero		1
	.type		_ZN40_INTERNAL_6e93a048_4_k_cu_a5c0e248_402814cuda3std3__48in_placeE,@object
	.size		_ZN40_INTERNAL_6e93a048_4_k_cu_a5c0e248_402814cuda3std3__48in_placeE,(_ZN40_INTERNAL_6e93a048_4_k_cu_a5c0e248_402814cuda3std6ranges3__45__cpo9iter_moveE - _ZN40_INTERNAL_6e93a048_4_k_cu_a5c0e248_402814cuda3std3__48in_placeE)
_ZN40_INTERNAL_6e93a048_4_k_cu_a5c0e248_402814cuda3std3__48in_placeE:
	.zero		1
	.type		_ZN40_INTERNAL_6e93a048_4_k_cu_a5c0e248_402814cuda3std6ranges3__45__cpo9iter_moveE,@object
	.size		_ZN40_INTERNAL_6e93a048_4_k_cu_a5c0e248_402814cuda3std6ranges3__45__cpo9iter_moveE,(_ZN40_INTERNAL_6e93a048_4_k_cu_a5c0e248_402814cuda3std3__45__cpo5beginE - _ZN40_INTERNAL_6e93a048_4_k_cu_a5c0e248_402814cuda3std6ranges3__45__cpo9iter_moveE)
_ZN40_INTERNAL_6e93a048_4_k_cu_a5c0e248_402814cuda3std6ranges3__45__cpo9iter_moveE:
	.zero		1
	.type		_ZN40_INTERNAL_6e93a048_4_k_cu_a5c0e248_402814cuda3std3__45__cpo5beginE,@object
	.size		_ZN40_INTERNAL_6e93a048_4_k_cu_a5c0e248_402814cuda3std3__45__cpo5beginE,(_ZN40_INTERNAL_6e93a048_4_k_cu_a5c0e248_402814cuda3std3__442_GLOBAL__N__6e93a048_4_k_cu_a5c0e248_402816ignoreE - _ZN40_INTERNAL_6e93a048_4_k_cu_a5c0e248_402814cuda3std3__45__cpo5beginE)
_ZN40_INTERNAL_6e93a048_4_k_cu_a5c0e248_402814cuda3std3__45__cpo5beginE:
	.zero		1
	.type		_ZN40_INTERNAL_6e93a048_4_k_cu_a5c0e248_402814cuda3std3__442_GLOBAL__N__6e93a048_4_k_cu_a5c0e248_402816ignoreE,@object
	.size		_ZN40_INTERNAL_6e93a048_4_k_cu_a5c0e248_402814cuda3std3__442_GLOBAL__N__6e93a048_4_k_cu_a5c0e248_402816ignoreE,(_ZN40_INTERNAL_6e93a048_4_k_cu_a5c0e248_402814cute7productE - _ZN40_INTERNAL_6e93a048_4_k_cu_a5c0e248_402814cuda3std3__442_GLOBAL__N__6e93a048_4_k_cu_a5c0e248_402816ignoreE)
_ZN40_INTERNAL_6e93a048_4_k_cu_a5c0e248_402814cuda3std3__442_GLOBAL__N__6e93a048_4_k_cu_a5c0e248_402816ignoreE:
	.zero		1
	.type		_ZN40_INTERNAL_6e93a048_4_k_cu_a5c0e248_402814cute7productE,@object
	.size		_ZN40_INTERNAL_6e93a048_4_k_cu_a5c0e248_402814cute7productE,(_ZN40_INTERNAL_6e93a048_4_k_cu_a5c0e248_402814cuda3std3__45__cpo3endE - _ZN40_INTERNAL_6e93a048_4_k_cu_a5c0e248_402814cute7productE)
_ZN40_INTERNAL_6e93a048_4_k_cu_a5c0e248_402814cute7productE:
	.zero		1
	.type		_ZN40_INTERNAL_6e93a048_4_k_cu_a5c0e248_402814cuda3std3__45__cpo3endE,@object
	.size		_ZN40_INTERNAL_6e93a048_4_k_cu_a5c0e248_402814cuda3std3__45__cpo3endE,(_ZN40_INTERNAL_6e93a048_4_k_cu_a5c0e248_402814cuda3std3__419piecewise_constructE - _ZN40_INTERNAL_6e93a048_4_k_cu_a5c0e248_402814cuda3std3__45__cpo3endE)
_ZN40_INTERNAL_6e93a048_4_k_cu_a5c0e248_402814cuda3std3__45__cpo3endE:
	.zero		1
	.type		_ZN40_INTERNAL_6e93a048_4_k_cu_a5c0e248_402814cuda3std3__419piecewise_constructE,@object
	.size		_ZN40_INTERNAL_6e93a048_4_k_cu_a5c0e248_402814cuda3std3__419piecewise_constructE,(_ZN40_INTERNAL_6e93a048_4_k_cu_a5c0e248_402814cuda3std3__45__cpo4cendE - _ZN40_INTERNAL_6e93a048_4_k_cu_a5c0e248_402814cuda3std3__419piecewise_constructE)
_ZN40_INTERNAL_6e93a048_4_k_cu_a5c0e248_402814cuda3std3__419piecewise_constructE:
	.zero		1
	.type		_ZN40_INTERNAL_6e93a048_4_k_cu_a5c0e248_402814cuda3std3__45__cpo4cendE,@object
	.size		_ZN40_INTERNAL_6e93a048_4_k_cu_a5c0e248_402814cuda3std3__45__cpo4cendE,(_ZN40_INTERNAL_6e93a048_4_k_cu_a5c0e248_402814cuda3std6ranges3__45__cpo4swapE - _ZN40_INTERNAL_6e93a048_4_k_cu_a5c0e248_402814cuda3std3__45__cpo4cendE)
_ZN40_INTERNAL_6e93a048_4_k_cu_a5c0e248_402814cuda3std3__45__cpo4cendE:
	.zero		1
	.type		_ZN40_INTERNAL_6e93a048_4_k_cu_a5c0e248_402814cuda3std6ranges3__45__cpo4swapE,@object
	.size		_ZN40_INTERNAL_6e93a048_4_k_cu_a5c0e248_402814cuda3std6ranges3__45__cpo4swapE,(.L_10 - _ZN40_INTERNAL_6e93a048_4_k_cu_a5c0e248_402814cuda3std6ranges3__45__cpo4swapE)
_ZN40_INTERNAL_6e93a048_4_k_cu_a5c0e248_402814cuda3std6ranges3__45__cpo4swapE:
	.zero		1
.L_10:


//--------------------- .nv.constant0._ZN7cutlass13device_kernelINS_4gemm6kernel13GemmUniversalIN4cute5tupleIJiiiiEEENS1_10collective13CollectiveMmaINS1_35MainloopSm100TmaUmmaWarpSpecializedILi6ELi2ELi4ENS5_IJNS4_1CILi1EEESB_SB_EEEEENS5_IJNSA_ILi128EEESE_NSA_ILi32EEEEEENS_10tfloat32_tENS5_IJlSB_lEEESH_SI_NS4_8TiledMMAINS4_8MMA_AtomIJNS4_17SM100_MMA_TF32_SSISH_SH_fLi128ELi128ELNS4_4UMMA5MajorE0ELSN_0ELNSM_7ScaleInE0ELSO_0EEEEEENS4_6LayoutISC_NS5_IJNSA_ILi0EEESS_SS_EEEEENS5_IJNS4_10UnderscoreESV_SV_EEEEENS4_13SM90_TMA_LOADENS4_14ComposedLayoutINS4_7SwizzleILi3ELi4ELi3EEENS4_18smem_ptr_flag_bitsILi32EEENSR_INS5_IJNSA_ILi8EEESF_EEENS5_IJSF_SB_EEEEEEEvNS4_8identityESY_S18_vS19_EENS_8epilogue10collective18CollectiveEpilogueINS1B_23Sm100TmaWarpSpecializedILi4ELi2ELi16ELb1ELb0EEEJSG_NS5_IJNSR_ISE_SB_EENSR_INSA_ILi16EEESB_EEEEESH_SI_SH_SI_NS1B_6fusion15FusionCallbacksIS1F_NS1K_17LinearCombinationISH_fSH_fLNS_15FloatRoundStyleE2EEESG_S1J_JEEENS4_5SM1004TMEM4LOAD26SM100_TMEM_LOAD_32dp32b16xESY_NSZ_INS10_ILi2ELi4ELi3EEES13_NSR_INS5_IJS14_S1H_EEENS5_IJS1H_SB_EEEEEEENS4_39AutoVectorizingCopyWithAssumedAlignmentILi128EEENS4_14SM90_TMA_STOREES1Y_S20_S20_EEEvvEEEEvNT_6ParamsE --------------------------
	.section	.nv.constant0._ZN7cutlass13device_kernelINS_4gemm6kernel13GemmUniversalIN4cute5tupleIJiiiiEEENS1_10collective13CollectiveMmaINS1_35MainloopSm100TmaUmmaWarpSpecializedILi6ELi2ELi4ENS5_IJNS4_1CILi1EEESB_SB_EEEEENS5_IJNSA_ILi128EEESE_NSA_ILi32EEEEEENS_10tfloat32_tENS5_IJlSB_lEEESH_SI_NS4_8TiledMMAINS4_8MMA_AtomIJNS4_17SM100_MMA_TF32_SSISH_SH_fLi128ELi128ELNS4_4UMMA5MajorE0ELSN_0ELNSM_7ScaleInE0ELSO_0EEEEEENS4_6LayoutISC_NS5_IJNSA_ILi0EEESS_SS_EEEEENS5_IJNS4_10UnderscoreESV_SV_EEEEENS4_13SM90_TMA_LOADENS4_14ComposedLayoutINS4_7SwizzleILi3ELi4ELi3EEENS4_18smem_ptr_flag_bitsILi32EEENSR_INS5_IJNSA_ILi8EEESF_EEENS5_IJSF_SB_EEEEEEEvNS4_8identityESY_S18_vS19_EENS_8epilogue10collective18CollectiveEpilogueINS1B_23Sm100TmaWarpSpecializedILi4ELi2ELi16ELb1ELb0EEEJSG_NS5_IJNSR_ISE_SB_EENSR_INSA_ILi16EEESB_EEEEESH_SI_SH_SI_NS1B_6fusion15FusionCallbacksIS1F_NS1K_17LinearCombinationISH_fSH_fLNS_15FloatRoundStyleE2EEESG_S1J_JEEENS4_5SM1004TMEM4LOAD26SM100_TMEM_LOAD_32dp32b16xESY_NSZ_INS10_ILi2ELi4ELi3EEES13_NSR_INS5_IJS14_S1H_EEENS5_IJS1H_SB_EEEEEEENS4_39AutoVectorizingCopyWithAssumedAlignmentILi128EEENS4_14SM90_TMA_STOREES1Y_S20_S20_EEEvvEEEEvNT_6ParamsE,"a",@progbits
	.sectionflags	@""
	.align	4
.nv.constant0._ZN7cutlass13device_kernelINS_4gemm6kernel13GemmUniversalIN4cute5tupleIJiiiiEEENS1_10collective13CollectiveMmaINS1_35MainloopSm100TmaUmmaWarpSpecializedILi6ELi2ELi4ENS5_IJNS4_1CILi1EEESB_SB_EEEEENS5_IJNSA_ILi128EEESE_NSA_ILi32EEEEEENS_10tfloat32_tENS5_IJlSB_lEEESH_SI_NS4_8TiledMMAINS4_8MMA_AtomIJNS4_17SM100_MMA_TF32_SSISH_SH_fLi128ELi128ELNS4_4UMMA5MajorE0ELSN_0ELNSM_7ScaleInE0ELSO_0EEEEEENS4_6LayoutISC_NS5_IJNSA_ILi0EEESS_SS_EEEEENS5_IJNS4_10UnderscoreESV_SV_EEEEENS4_13SM90_TMA_LOADENS4_14ComposedLayoutINS4_7SwizzleILi3ELi4ELi3EEENS4_18smem_ptr_flag_bitsILi32EEENSR_INS5_IJNSA_ILi8EEESF_EEENS5_IJSF_SB_EEEEEEEvNS4_8identityESY_S18_vS19_EENS_8epilogue10collective18CollectiveEpilogueINS1B_23Sm100TmaWarpSpecializedILi4ELi2ELi16ELb1ELb0EEEJSG_NS5_IJNSR_ISE_SB_EENSR_INSA_ILi16EEESB_EEEEESH_SI_SH_SI_NS1B_6fusion15FusionCallbacksIS1F_NS1K_17LinearCombinationISH_fSH_fLNS_15FloatRoundStyleE2EEESG_S1J_JEEENS4_5SM1004TMEM4LOAD26SM100_TMEM_LOAD_32dp32b16xESY_NSZ_INS10_ILi2ELi4ELi3EEES13_NSR_INS5_IJS14_S1H_EEENS5_IJS1H_SB_EEEEEEENS4_39AutoVectorizingCopyWithAssumedAlignmentILi128EEENS4_14SM90_TMA_STOREES1Y_S20_S20_EEEvvEEEEvNT_6ParamsE:
	.zero		2944


//--------------------- SYMBOLS --------------------------

	.type		.nv.reservedSmem.offset0,@object
	.size		.nv.reservedSmem.offset0,0x4
	.type		.nv.reservedSmem.cap,@object
	.size		.nv.reservedSmem.cap,0x4
	.type		__assertfail,@function
